	.target	sm_90a

	.elftype	@"ET_EXEC"


//--------------------- .note.nv.tkinfo           --------------------------
	.section	.note.nv.tkinfo,"",@"SHT_NOTE"
	.sectionflags	@"SHF_NOTE_NV_TKINFO"
	.tkinfo
        /*0018*/ 	.word	0x00000002
        /*0030*/ 	.string	""
        /*0030*/ 	.string	"ptxas"
        /*0030*/ 	.string	"Cuda compilation tools, release 13.0, V13.0.88"
        /*0030*/ 	.string	"Build cuda_13.0.r13.0/compiler.36424714_0"
        /*0030*/ 	.string	"-arch sm_90a -m 64 "



//--------------------- .note.nv.cuinfo           --------------------------
	.section	.note.nv.cuinfo,"",@"SHT_NOTE"
	.sectionflags	@"SHF_NOTE_NV_CUINFO"
        /*0018*/ 	.short	0x0002
        /*001a*/ 	.short	0x005a
        /*001c*/ 	.short	0x0082
	.zero		2


//--------------------- .nv.info                  --------------------------
	.section	.nv.info,"",@"SHT_CUDA_INFO"
	.align	4


	//----- nvinfo : EIATTR_REGCOUNT
	.align		4
        /*0000*/ 	.byte	0x04, 0x2f
        /*0002*/ 	.short	(.L_15 - .L_14)
	.align		4
.L_14:
        /*0004*/ 	.word	index@(_ZN7cutlass13device_kernelINS_4gemm6kernel13GemmUniversalIN4cute5tupleIJiiiiEEENS1_10collective13CollectiveMmaINS1_34MainloopSm90TmaGmmaWarpSpecializedILi5ENS5_IJNS4_1CILi2EEESB_NSA_ILi1EEEEEENS1_35KernelTmaWarpSpecializedCooperativeEEENS5_IJNSA_ILi256EEENSA_ILi64EEENSA_ILi32EEEEEEfNS5_IJlSC_lEEEfSK_NS4_8TiledMMAINS4_8MMA_AtomIJNS4_4SM904GMMA29MMA_64x64x8_F32TF32TF32_SS_TNILNSO_7ScaleInE1ELSQ_1EEEEEENS4_6LayoutINS5_IJSB_SC_SC_EEENS5_IJSC_NSA_ILi0EEESV_EEEEENS5_IJNS4_10UnderscoreESY_SY_EEEEENS4_23SM90_TMA_LOAD_MULTICASTENS4_14ComposedLayoutINS4_7SwizzleILi3ELi4ELi3EEENS4_18smem_ptr_flag_bitsILi32EEENST_INS5_IJNSA_ILi8EEESI_EEENS5_IJSI_SC_EEEEEEEvNS4_8identityES11_S1B_vS1C_EENS_8epilogue10collective6detail29Sm90TmaWarpSpecializedAdapterINS1F_15DefaultEpilogueIfSK_SK_NS1E_6thread17LinearCombinationIfLi1EffLNS1J_9ScaleType4KindE0ELNS_15FloatRoundStyleE2EfEENS1_15EpilogueDefaultEEEEEvvEEEEvNT_6ParamsE)
        /*0008*/ 	.word	0x000000a8


	//----- nvinfo : EIATTR_FRAME_SIZE
	.align		4
.L_15:
        /*000c*/ 	.byte	0x04, 0x11
        /*000e*/ 	.short	(.L_17 - .L_16)
	.align		4
.L_16:
        /*0010*/ 	.word	index@(_ZN7cutlass13device_kernelINS_4gemm6kernel13GemmUniversalIN4cute5tupleIJiiiiEEENS1_10collective13CollectiveMmaINS1_34MainloopSm90TmaGmmaWarpSpecializedILi5ENS5_IJNS4_1CILi2EEESB_NSA_ILi1EEEEEENS1_35KernelTmaWarpSpecializedCooperativeEEENS5_IJNSA_ILi256EEENSA_ILi64EEENSA_ILi32EEEEEEfNS5_IJlSC_lEEEfSK_NS4_8TiledMMAINS4_8MMA_AtomIJNS4_4SM904GMMA29MMA_64x64x8_F32TF32TF32_SS_TNILNSO_7ScaleInE1ELSQ_1EEEEEENS4_6LayoutINS5_IJSB_SC_SC_EEENS5_IJSC_NSA_ILi0EEESV_EEEEENS5_IJNS4_10UnderscoreESY_SY_EEEEENS4_23SM90_TMA_LOAD_MULTICASTENS4_14ComposedLayoutINS4_7SwizzleILi3ELi4ELi3EEENS4_18smem_ptr_flag_bitsILi32EEENST_INS5_IJNSA_ILi8EEESI_EEENS5_IJSI_SC_EEEEEEEvNS4_8identityES11_S1B_vS1C_EENS_8epilogue10collective6detail29Sm90TmaWarpSpecializedAdapterINS1F_15DefaultEpilogueIfSK_SK_NS1E_6thread17LinearCombinationIfLi1EffLNS1J_9ScaleType4KindE0ELNS_15FloatRoundStyleE2EfEENS1_15EpilogueDefaultEEEEEvvEEEEvNT_6ParamsE)
        /*0014*/ 	.word	0x00000000


	//----- nvinfo : EIATTR_MIN_STACK_SIZE
	.align		4
.L_17:
        /*0018*/ 	.byte	0x04, 0x12
        /*001a*/ 	.short	(.L_19 - .L_18)
	.align		4
.L_18:
        /*001c*/ 	.word	index@(_ZN7cutlass13device_kernelINS_4gemm6kernel13GemmUniversalIN4cute5tupleIJiiiiEEENS1_10collective13CollectiveMmaINS1_34MainloopSm90TmaGmmaWarpSpecializedILi5ENS5_IJNS4_1CILi2EEESB_NSA_ILi1EEEEEENS1_35KernelTmaWarpSpecializedCooperativeEEENS5_IJNSA_ILi256EEENSA_ILi64EEENSA_ILi32EEEEEEfNS5_IJlSC_lEEEfSK_NS4_8TiledMMAINS4_8MMA_AtomIJNS4_4SM904GMMA29MMA_64x64x8_F32TF32TF32_SS_TNILNSO_7ScaleInE1ELSQ_1EEEEEENS4_6LayoutINS5_IJSB_SC_SC_EEENS5_IJSC_NSA_ILi0EEESV_EEEEENS5_IJNS4_10UnderscoreESY_SY_EEEEENS4_23SM90_TMA_LOAD_MULTICASTENS4_14ComposedLayoutINS4_7SwizzleILi3ELi4ELi3EEENS4_18smem_ptr_flag_bitsILi32EEENST_INS5_IJNSA_ILi8EEESI_EEENS5_IJSI_SC_EEEEEEEvNS4_8identityES11_S1B_vS1C_EENS_8epilogue10collective6detail29Sm90TmaWarpSpecializedAdapterINS1F_15DefaultEpilogueIfSK_SK_NS1E_6thread17LinearCombinationIfLi1EffLNS1J_9ScaleType4KindE0ELNS_15FloatRoundStyleE2EfEENS1_15EpilogueDefaultEEEEEvvEEEEvNT_6ParamsE)
        /*0020*/ 	.word	0x00000000
.L_19:


//--------------------- .nv.compat                --------------------------
	.section	.nv.compat,"",@"SHT_CUDA_COMPAT_INFO"
	.align	4
        /*0000*/ 	.byte	0x02, 0x09, 0x01, 0x00, 0x02, 0x02, 0x04, 0x00, 0x02, 0x05, 0x05, 0x00, 0x03, 0x07, 0x01, 0x01
        /*0010*/ 	.byte	0x02, 0x03, 0x01, 0x00, 0x02, 0x06, 0x01, 0x00, 0x04, 0x0b, 0x08, 0x00, 0x00, 0x00, 0x00, 0x00
        /*0020*/ 	.byte	0x00, 0x00, 0x00, 0x00


//--------------------- .nv.info._ZN7cutlass13device_kernelINS_4gemm6kernel13GemmUniversalIN4cute5tupleIJiiiiEEENS1_10collective13CollectiveMmaINS1_34MainloopSm90TmaGmmaWarpSpecializedILi5ENS5_IJNS4_1CILi2EEESB_NSA_ILi1EEEEEENS1_35KernelTmaWarpSpecializedCooperativeEEENS5_IJNSA_ILi256EEENSA_ILi64EEENSA_ILi32EEEEEEfNS5_IJlSC_lEEEfSK_NS4_8TiledMMAINS4_8MMA_AtomIJNS4_4SM904GMMA29MMA_64x64x8_F32TF32TF32_SS_TNILNSO_7ScaleInE1ELSQ_1EEEEEENS4_6LayoutINS5_IJSB_SC_SC_EEENS5_IJSC_NSA_ILi0EEESV_EEEEENS5_IJNS4_10UnderscoreESY_SY_EEEEENS4_23SM90_TMA_LOAD_MULTICASTENS4_14ComposedLayoutINS4_7SwizzleILi3ELi4ELi3EEENS4_18smem_ptr_flag_bitsILi32EEENST_INS5_IJNSA_ILi8EEESI_EEENS5_IJSI_SC_EEEEEEEvNS4_8identityES11_S1B_vS1C_EENS_8epilogue10collective6detail29Sm90TmaWarpSpecializedAdapterINS1F_15DefaultEpilogueIfSK_SK_NS1E_6thread17LinearCombinationIfLi1EffLNS1J_9ScaleType4KindE0ELNS_15FloatRoundStyleE2EfEENS1_15EpilogueDefaultEEEEEvvEEEEvNT_6ParamsE --------------------------
	.section	.nv.info._ZN7cutlass13device_kernelINS_4gemm6kernel13GemmUniversalIN4cute5tupleIJiiiiEEENS1_10collective13CollectiveMmaINS1_34MainloopSm90TmaGmmaWarpSpecializedILi5ENS5_IJNS4_1CILi2EEESB_NSA_ILi1EEEEEENS1_35KernelTmaWarpSpecializedCooperativeEEENS5_IJNSA_ILi256EEENSA_ILi64EEENSA_ILi32EEEEEEfNS5_IJlSC_lEEEfSK_NS4_8TiledMMAINS4_8MMA_AtomIJNS4_4SM904GMMA29MMA_64x64x8_F32TF32TF32_SS_TNILNSO_7ScaleInE1ELSQ_1EEEEEENS4_6LayoutINS5_IJSB_SC_SC_EEENS5_IJSC_NSA_ILi0EEESV_EEEEENS5_IJNS4_10UnderscoreESY_SY_EEEEENS4_23SM90_TMA_LOAD_MULTICASTENS4_14ComposedLayoutINS4_7SwizzleILi3ELi4ELi3EEENS4_18smem_ptr_flag_bitsILi32EEENST_INS5_IJNSA_ILi8EEESI_EEENS5_IJSI_SC_EEEEEEEvNS4_8identityES11_S1B_vS1C_EENS_8epilogue10collective6detail29Sm90TmaWarpSpecializedAdapterINS1F_15DefaultEpilogueIfSK_SK_NS1E_6thread17LinearCombinationIfLi1EffLNS1J_9ScaleType4KindE0ELNS_15FloatRoundStyleE2EfEENS1_15EpilogueDefaultEEEEEvvEEEEvNT_6ParamsE,"",@"SHT_CUDA_INFO"
	.sectionflags	@""
	.align	4


	//----- nvinfo : EIATTR_CUDA_API_VERSION
	.align		4
        /*0000*/ 	.byte	0x04, 0x37
        /*0002*/ 	.short	(.L_21 - .L_20)
.L_20:
        /*0004*/ 	.word	0x00000082


	//----- nvinfo : EIATTR_KPARAM_INFO
	.align		4
.L_21:
        /*0008*/ 	.byte	0x04, 0x17
        /*000a*/ 	.short	(.L_23 - .L_22)
.L_22:
        /*000c*/ 	.word	0x00000000
        /*0010*/ 	.short	0x0000
        /*0012*/ 	.short	0x0070
        /*0014*/ 	.byte	0x00, 0xf0, 0x01, 0x10


	//----- nvinfo : EIATTR_SPARSE_MMA_MASK
	.align		4
.L_23:
        /*0018*/ 	.byte	0x03, 0x50
        /*001a*/ 	.short	0x0000


	//----- nvinfo : EIATTR_MAXREG_COUNT
	.align		4
        /*001c*/ 	.byte	0x03, 0x1b
        /*001e*/ 	.short	0x00a8


	//----- nvinfo : EIATTR_NUM_BARRIERS
	.align		4
        /*0020*/ 	.byte	0x02, 0x4c
        /*0022*/ 	.byte	0x01
	.zero		1


	//----- nvinfo : EIATTR_EXTERNS
	.align		4
        /*0024*/ 	.byte	0x04, 0x0f
        /*0026*/ 	.short	(.L_25 - .L_24)


	//   ....[0]....
	.align		4
.L_24:
        /*0028*/ 	.word	index@(__assertfail)


	//----- nvinfo : EIATTR_MERCURY_ISA_VERSION
	.align		4
.L_25:
        /*002c*/ 	.byte	0x03, 0x5f
        /*002e*/ 	.short	0x0101


	//----- nvinfo : EIATTR_INT_WARP_WIDE_INSTR_OFFSETS
	.align		4
        /*0030*/ 	.byte	0x04, 0x31
        /*0032*/ 	.short	(.L_27 - .L_26)


	//   ....[0]....
.L_26:
        /*0034*/ 	.word	0x000004a0


	//   ....[1]....
        /*0038*/ 	.word	0x000004d0


	//   ....[2]....
        /*003c*/ 	.word	0x00000690


	//----- nvinfo : EIATTR_COOP_GROUP_MASK_REGIDS
	.align		4
.L_27:
        /*0040*/ 	.byte	0x04, 0x29
        /*0042*/ 	.short	(.L_29 - .L_28)


	//   ....[0]....
.L_28:
        /*0044*/ 	.word	0xffffffff


	//   ....[1]....
        /*0048*/ 	.word	0xffffffff


	//   ....[2]....
        /*004c*/ 	.word	0xffffffff


	//   ....[3]....
        /*0050*/ 	.word	0xffffffff


	//   ....[4]....
        /*0054*/ 	.word	0xffffffff


	//   ....[5]....
        /*0058*/ 	.word	0xffffffff


	//----- nvinfo : EIATTR_COOP_GROUP_INSTR_OFFSETS
	.align		4
.L_29:
        /*005c*/ 	.byte	0x04, 0x28
        /*005e*/ 	.short	(.L_31 - .L_30)


	//   ....[0]....
.L_30:
        /*0060*/ 	.word	0x00000060


	//   ....[1]....
        /*0064*/ 	.word	0x00000070


	//   ....[2]....
        /*0068*/ 	.word	0x00000130


	//   ....[3]....
        /*006c*/ 	.word	0x000002f0


	//   ....[4]....
        /*0070*/ 	.word	0x00000810


	//   ....[5]....
        /*0074*/ 	.word	0x00001260


	//----- nvinfo : EIATTR_REG_RECONFIG
	.align		4
.L_31:
        /*0078*/ 	.byte	0x01, 0x54
	.zero		2


	//----- nvinfo : EIATTR_SYSCALL_OFFSETS
	.align		4
        /*007c*/ 	.byte	0x04, 0x46
        /*007e*/ 	.short	(.L_33 - .L_32)


	//   ....[0]....
.L_32:
        /*0080*/ 	.word	0x00001420


	//----- nvinfo : EIATTR_MBARRIER_INSTR_OFFSETS
	.align		4
.L_33:
        /*0084*/ 	.byte	0x04, 0x39
        /*0086*/ 	.short	(.L_35 - .L_34)


	//   ....[0]....
.L_34:
        /*0088*/ 	.word	0x00000230
        /*008c*/ 	.word	0x000000ff
        /*0090*/ 	.word	0x00000000
        /*0094*/ 	.short	0x0100
        /*0096*/ 	.byte	0x08
	.zero		1


	//   ....[1]....
        /*0098*/ 	.word	0x00000240
        /*009c*/ 	.word	0x000000ff
        /*00a0*/ 	.word	0x00000028
        /*00a4*/ 	.short	0x0100
        /*00a6*/ 	.byte	0x08
	.zero		1


	//   ....[2]....
        /*00a8*/ 	.word	0x00000250
        /*00ac*/ 	.word	0x000000ff
        /*00b0*/ 	.word	0x00000008
        /*00b4*/ 	.short	0x0100
        /*00b6*/ 	.byte	0x08
	.zero		1


	//   ....[3]....
        /*00b8*/ 	.word	0x00000260
        /*00bc*/ 	.word	0x000000ff
        /*00c0*/ 	.word	0x00000030
        /*00c4*/ 	.short	0x0100
        /*00c6*/ 	.byte	0x08
	.zero		1


	//   ....[4]....
        /*00c8*/ 	.word	0x00000270
        /*00cc*/ 	.word	0x000000ff
        /*00d0*/ 	.word	0x00000010
        /*00d4*/ 	.short	0x0100
        /*00d6*/ 	.byte	0x08
	.zero		1


	//   ....[5]....
        /*00d8*/ 	.word	0x00000280
        /*00dc*/ 	.word	0x000000ff
        /*00e0*/ 	.word	0x00000038
        /*00e4*/ 	.short	0x0100
        /*00e6*/ 	.byte	0x08
	.zero		1


	//   ....[6]....
        /*00e8*/ 	.word	0x00000290
        /*00ec*/ 	.word	0x000000ff
        /*00f0*/ 	.word	0x00000018
        /*00f4*/ 	.short	0x0100
        /*00f6*/ 	.byte	0x08
	.zero		1


	//   ....[7]....
        /*00f8*/ 	.word	0x000002a0
        /*00fc*/ 	.word	0x000000ff
        /*0100*/ 	.word	0x00000040
        /*0104*/ 	.short	0x0100
        /*0106*/ 	.byte	0x08
	.zero		1


	//   ....[8]....
        /*0108*/ 	.word	0x000002b0
        /*010c*/ 	.word	0x000000ff
        /*0110*/ 	.word	0x00000020
        /*0114*/ 	.short	0x0100
        /*0116*/ 	.byte	0x08
	.zero		1


	//   ....[9]....
        /*0118*/ 	.word	0x000002c0
        /*011c*/ 	.word	0x000000ff
        /*0120*/ 	.word	0x00000048
        /*0124*/ 	.short	0x0100
        /*0126*/ 	.byte	0x08
	.zero		1


	//   ....[10]....
        /*0128*/ 	.word	0x00000710
        /*012c*/ 	.word	0x000000ff
        /*0130*/ 	.word	0x00000060
        /*0134*/ 	.short	0x0100
        /*0136*/ 	.byte	0x06
	.zero		1


	//   ....[11]....
        /*0138*/ 	.word	0x000007a0
        /*013c*/ 	.word	0x000000ff
        /*0140*/ 	.word	0x00000068
        /*0144*/ 	.short	0x0100
        /*0146*/ 	.byte	0x06
	.zero		1


	//   ....[12]....
        /*0148*/ 	.word	0x000014e0
        /*014c*/ 	.word	0x00000003
        /*0150*/ 	.word	0x00000000
        /*0154*/ 	.short	0x010a
        /*0156*/ 	.byte	0x3f
	.zero		1


	//   ....[13]....
        /*0158*/ 	.word	0x00001520
        /*015c*/ 	.word	0x00000003
        /*0160*/ 	.word	0x00000000
        /*0164*/ 	.short	0x010a
        /*0166*/ 	.byte	0x3f
	.zero		1


	//   ....[14]....
        /*0168*/ 	.word	0x00001a70
        /*016c*/ 	.word	0x00000005
        /*0170*/ 	.word	0x00000000
        /*0174*/ 	.short	0x010a
        /*0176*/ 	.byte	0x3f
	.zero		1


	//   ....[15]....
        /*0178*/ 	.word	0x00001ab0
        /*017c*/ 	.word	0x00000005
        /*0180*/ 	.word	0x00000000
        /*0184*/ 	.short	0x010a
        /*0186*/ 	.byte	0x3f
	.zero		1


	//   ....[16]....
        /*0188*/ 	.word	0x00001e90
        /*018c*/ 	.word	0x00000005
        /*0190*/ 	.word	0x00000000
        /*0194*/ 	.short	0x0101
        /*0196*/ 	.byte	0x3f
	.zero		1


	//   ....[17]....
        /*0198*/ 	.word	0x000020b0
        /*019c*/ 	.word	0x00000003
        /*01a0*/ 	.word	0x00000000
        /*01a4*/ 	.short	0x0101
        /*01a6*/ 	.byte	0x3f
	.zero		1


	//   ....[18]....
        /*01a8*/ 	.word	0x000070d0
        /*01ac*/ 	.word	0x0000000e
        /*01b0*/ 	.word	0x00000028
        /*01b4*/ 	.short	0x010a
        /*01b6*/ 	.byte	0x3f
	.zero		1


	//   ....[19]....
        /*01b8*/ 	.word	0x00007480
        /*01bc*/ 	.word	0x00000006
        /*01c0*/ 	.word	0x00000068
        /*01c4*/ 	.short	0x0101
        /*01c6*/ 	.byte	0x3f
	.zero		1


	//   ....[20]....
        /*01c8*/ 	.word	0x00007bb0
        /*01cc*/ 	.word	0x00000007
        /*01d0*/ 	.word	0x00000000
        /*01d4*/ 	.short	0x010a
        /*01d6*/ 	.byte	0x3f
	.zero		1


	//   ....[21]....
        /*01d8*/ 	.word	0x00007c30
        /*01dc*/ 	.word	0x00000009
        /*01e0*/ 	.word	0x00000000
        /*01e4*/ 	.short	0x010a
        /*01e6*/ 	.byte	0x3f
	.zero		1


	//   ....[22]....
        /*01e8*/ 	.word	0x00007cc0
        /*01ec*/ 	.word	0x00000006
        /*01f0*/ 	.word	0x00000000
        /*01f4*/ 	.short	0x010a
        /*01f6*/ 	.byte	0x3f
	.zero		1


	//   ....[23]....
        /*01f8*/ 	.word	0x00007d50
        /*01fc*/ 	.word	0x00000009
        /*0200*/ 	.word	0x00000000
        /*0204*/ 	.short	0x010a
        /*0206*/ 	.byte	0x3f
	.zero		1


	//   ....[24]....
        /*0208*/ 	.word	0x00007de0
        /*020c*/ 	.word	0x00000003
        /*0210*/ 	.word	0x00000000
        /*0214*/ 	.short	0x010a
        /*0216*/ 	.byte	0x3f
	.zero		1


	//   ....[25]....
        /*0218*/ 	.word	0x00007e40
        /*021c*/ 	.word	0x00000003
        /*0220*/ 	.word	0x00000000
        /*0224*/ 	.short	0x010a
        /*0226*/ 	.byte	0x3f
	.zero		1


	//   ....[26]....
        /*0228*/ 	.word	0x00007e90
        /*022c*/ 	.word	0x00000005
        /*0230*/ 	.word	0x00000000
        /*0234*/ 	.short	0x010a
        /*0236*/ 	.byte	0x3f
	.zero		1


	//   ....[27]....
        /*0238*/ 	.word	0x00007f60
        /*023c*/ 	.word	0x0000000e
        /*0240*/ 	.word	0x00000028
        /*0244*/ 	.short	0x010a
        /*0246*/ 	.byte	0x3f
	.zero		1


	//   ....[28]....
        /*0248*/ 	.word	0x00008030
        /*024c*/ 	.word	0x00000007
        /*0250*/ 	.word	0x00000000
        /*0254*/ 	.short	0x010a
        /*0256*/ 	.byte	0x3f
	.zero		1


	//   ....[29]....
        /*0258*/ 	.word	0x00008080
        /*025c*/ 	.word	0x00000009
        /*0260*/ 	.word	0x00000000
        /*0264*/ 	.short	0x010a
        /*0266*/ 	.byte	0x3f
	.zero		1


	//   ....[30]....
        /*0268*/ 	.word	0x000080d0
        /*026c*/ 	.word	0x00000006
        /*0270*/ 	.word	0x00000000
        /*0274*/ 	.short	0x010a
        /*0276*/ 	.byte	0x3f
	.zero		1


	//   ....[31]....
        /*0278*/ 	.word	0x00008120
        /*027c*/ 	.word	0x00000009
        /*0280*/ 	.word	0x00000000
        /*0284*/ 	.short	0x010a
        /*0286*/ 	.byte	0x3f
	.zero		1


	//----- nvinfo : EIATTR_NUM_MBARRIERS
	.align		4
.L_35:
        /*0288*/ 	.byte	0x03, 0x38
        /*028a*/ 	.short	0x000c


	//----- nvinfo : EIATTR_EXIT_INSTR_OFFSETS
	.align		4
        /*028c*/ 	.byte	0x04, 0x1c
        /*028e*/ 	.short	(.L_37 - .L_36)


	//   ....[0]....
.L_36:
        /*0290*/ 	.word	0x00000980


	//   ....[1]....
        /*0294*/ 	.word	0x00001190


	//   ....[2]....
        /*0298*/ 	.word	0x00006710


	//   ....[3]....
        /*029c*/ 	.word	0x00006c70


	//   ....[4]....
        /*02a0*/ 	.word	0x00007e30


	//----- nvinfo : EIATTR_MAX_THREADS
	.align		4
.L_37:
        /*02a4*/ 	.byte	0x04, 0x05
        /*02a6*/ 	.short	(.L_39 - .L_38)
.L_38:
        /*02a8*/ 	.word	0x00000180
        /*02ac*/ 	.word	0x00000001
        /*02b0*/ 	.word	0x00000001


	//----- nvinfo : EIATTR_CRS_STACK_SIZE
	.align		4
.L_39:
        /*02b4*/ 	.byte	0x04, 0x1e
        /*02b6*/ 	.short	(.L_41 - .L_40)
.L_40:
        /*02b8*/ 	.word	0x00000000


	//----- nvinfo : EIATTR_CBANK_PARAM_SIZE
	.align		4
.L_41:
        /*02bc*/ 	.byte	0x03, 0x19
        /*02be*/ 	.short	0x0470


	//----- nvinfo : EIATTR_PARAM_CBANK
	.align		4
        /*02c0*/ 	.byte	0x04, 0x0a
        /*02c2*/ 	.short	(.L_43 - .L_42)
	.align		4
.L_42:
        /*02c4*/ 	.word	index@(.nv.constant0._ZN7cutlass13device_kernelINS_4gemm6kernel13GemmUniversalIN4cute5tupleIJiiiiEEENS1_10collective13CollectiveMmaINS1_34MainloopSm90TmaGmmaWarpSpecializedILi5ENS5_IJNS4_1CILi2EEESB_NSA_ILi1EEEEEENS1_35KernelTmaWarpSpecializedCooperativeEEENS5_IJNSA_ILi256EEENSA_ILi64EEENSA_ILi32EEEEEEfNS5_IJlSC_lEEEfSK_NS4_8TiledMMAINS4_8MMA_AtomIJNS4_4SM904GMMA29MMA_64x64x8_F32TF32TF32_SS_TNILNSO_7ScaleInE1ELSQ_1EEEEEENS4_6LayoutINS5_IJSB_SC_SC_EEENS5_IJSC_NSA_ILi0EEESV_EEEEENS5_IJNS4_10UnderscoreESY_SY_EEEEENS4_23SM90_TMA_LOAD_MULTICASTENS4_14ComposedLayoutINS4_7SwizzleILi3ELi4ELi3EEENS4_18smem_ptr_flag_bitsILi32EEENST_INS5_IJNSA_ILi8EEESI_EEENS5_IJSI_SC_EEEEEEEvNS4_8identityES11_S1B_vS1C_EENS_8epilogue10collective6detail29Sm90TmaWarpSpecializedAdapterINS1F_15DefaultEpilogueIfSK_SK_NS1E_6thread17LinearCombinationIfLi1EffLNS1J_9ScaleType4KindE0ELNS_15FloatRoundStyleE2EfEENS1_15EpilogueDefaultEEEEEvvEEEEvNT_6ParamsE)
        /*02c8*/ 	.short	0x0210
        /*02ca*/ 	.short	0x0470


	//----- nvinfo : EIATTR_SW_WAR
	.align		4
.L_43:
        /*02cc*/ 	.byte	0x04, 0x36
        /*02ce*/ 	.short	(.L_45 - .L_44)
.L_44:
        /*02d0*/ 	.word	0x00000008
.L_45:


//--------------------- .nv.callgraph             --------------------------
	.section	.nv.callgraph,"",@"SHT_CUDA_CALLGRAPH"
	.align	4
	.sectionentsize	8
	.align		4
        /*0000*/ 	.word	0x00000000
	.align		4
        /*0004*/ 	.word	0xffffffff
	.align		4
        /*0008*/ 	.word	index@(_ZN7cutlass13device_kernelINS_4gemm6kernel13GemmUniversalIN4cute5tupleIJiiiiEEENS1_10collective13CollectiveMmaINS1_34MainloopSm90TmaGmmaWarpSpecializedILi5ENS5_IJNS4_1CILi2EEESB_NSA_ILi1EEEEEENS1_35KernelTmaWarpSpecializedCooperativeEEENS5_IJNSA_ILi256EEENSA_ILi64EEENSA_ILi32EEEEEEfNS5_IJlSC_lEEEfSK_NS4_8TiledMMAINS4_8MMA_AtomIJNS4_4SM904GMMA29MMA_64x64x8_F32TF32TF32_SS_TNILNSO_7ScaleInE1ELSQ_1EEEEEENS4_6LayoutINS5_IJSB_SC_SC_EEENS5_IJSC_NSA_ILi0EEESV_EEEEENS5_IJNS4_10UnderscoreESY_SY_EEEEENS4_23SM90_TMA_LOAD_MULTICASTENS4_14ComposedLayoutINS4_7SwizzleILi3ELi4ELi3EEENS4_18smem_ptr_flag_bitsILi32EEENST_INS5_IJNSA_ILi8EEESI_EEENS5_IJSI_SC_EEEEEEEvNS4_8identityES11_S1B_vS1C_EENS_8epilogue10collective6detail29Sm90TmaWarpSpecializedAdapterINS1F_15DefaultEpilogueIfSK_SK_NS1E_6thread17LinearCombinationIfLi1EffLNS1J_9ScaleType4KindE0ELNS_15FloatRoundStyleE2EfEENS1_15EpilogueDefaultEEEEEvvEEEEvNT_6ParamsE)
	.align		4
        /*000c*/ 	.word	index@(__assertfail)
	.align		4
        /*0010*/ 	.word	0x00000000
	.align		4
        /*0014*/ 	.word	0xfffffffe
	.align		4
        /*0018*/ 	.word	0x00000000
	.align		4
        /*001c*/ 	.word	0xfffffffd
	.align		4
        /*0020*/ 	.word	0x00000000
	.align		4
        /*0024*/ 	.word	0xfffffffc


//--------------------- .nv.constant4             --------------------------
	.section	.nv.constant4,"a",@progbits
	.align	8
	.align		8
.nv.constant4:
        /*0000*/ 	.dword	__assertfail
	.align		8
        /*0008*/ 	.dword	__unnamed_1
	.align		8
        /*0010*/ 	.dword	_ZN40_INTERNAL_118cd67e_4_k_cu_c472ea1c_294314cuda3std3__45__cpo5beginE
	.align		8
        /*0018*/ 	.dword	_ZN40_INTERNAL_118cd67e_4_k_cu_c472ea1c_294314cuda3std3__45__cpo3endE
	.align		8
        /*0020*/ 	.dword	_ZN40_INTERNAL_118cd67e_4_k_cu_c472ea1c_294314cuda3std3__45__cpo6cbeginE
	.align		8
        /*0028*/ 	.dword	_ZN40_INTERNAL_118cd67e_4_k_cu_c472ea1c_294314cuda3std3__45__cpo4cendE
	.align		8
        /*0030*/ 	.dword	_ZN40_INTERNAL_118cd67e_4_k_cu_c472ea1c_294314cuda3std3__442_GLOBAL__N__118cd67e_4_k_cu_c472ea1c_294316ignoreE
	.align		8
        /*0038*/ 	.dword	_ZN40_INTERNAL_118cd67e_4_k_cu_c472ea1c_294314cuda3std3__419piecewise_constructE
	.align		8
        /*0040*/ 	.dword	_ZN40_INTERNAL_118cd67e_4_k_cu_c472ea1c_294314cuda3std3__48in_placeE
	.align		8
        /*0048*/ 	.dword	_ZN40_INTERNAL_118cd67e_4_k_cu_c472ea1c_294314cuda3std6ranges3__45__cpo4swapE
	.align		8
        /*0050*/ 	.dword	_ZN40_INTERNAL_118cd67e_4_k_cu_c472ea1c_294314cuda3std6ranges3__45__cpo9iter_moveE
	.align		8
        /*0058*/ 	.dword	_ZN40_INTERNAL_118cd67e_4_k_cu_c472ea1c_294314cute7productE
	.align		8
        /*0060*/ 	.dword	_ZN40_INTERNAL_118cd67e_4_k_cu_c472ea1c_294314cute1_E
	.align		8
        /*0068*/ 	.dword	$str$22
	.align		8
        /*0070*/ 	.dword	$str$23


//--------------------- .text._ZN7cutlass13device_kernelINS_4gemm6kernel13GemmUniversalIN4cute5tupleIJiiiiEEENS1_10collective13CollectiveMmaINS1_34MainloopSm90TmaGmmaWarpSpecializedILi5ENS5_IJNS4_1CILi2EEESB_NSA_ILi1EEEEEENS1_35KernelTmaWarpSpecializedCooperativeEEENS5_IJNSA_ILi256EEENSA_ILi64EEENSA_ILi32EEEEEEfNS5_IJlSC_lEEEfSK_NS4_8TiledMMAINS4_8MMA_AtomIJNS4_4SM904GMMA29MMA_64x64x8_F32TF32TF32_SS_TNILNSO_7ScaleInE1ELSQ_1EEEEEENS4_6LayoutINS5_IJSB_SC_SC_EEENS5_IJSC_NSA_ILi0EEESV_EEEEENS5_IJNS4_10UnderscoreESY_SY_EEEEENS4_23SM90_TMA_LOAD_MULTICASTENS4_14ComposedLayoutINS4_7SwizzleILi3ELi4ELi3EEENS4_18smem_ptr_flag_bitsILi32EEENST_INS5_IJNSA_ILi8EEESI_EEENS5_IJSI_SC_EEEEEEEvNS4_8identityES11_S1B_vS1C_EENS_8epilogue10collective6detail29Sm90TmaWarpSpecializedAdapterINS1F_15DefaultEpilogueIfSK_SK_NS1E_6thread17LinearCombinationIfLi1EffLNS1J_9ScaleType4KindE0ELNS_15FloatRoundStyleE2EfEENS1_15EpilogueDefaultEEEEEvvEEEEvNT_6ParamsE --------------------------
	.section	.text._ZN7cutlass13device_kernelINS_4gemm6kernel13GemmUniversalIN4cute5tupleIJiiiiEEENS1_10collective13CollectiveMmaINS1_34MainloopSm90TmaGmmaWarpSpecializedILi5ENS5_IJNS4_1CILi2EEESB_NSA_ILi1EEEEEENS1_35KernelTmaWarpSpecializedCooperativeEEENS5_IJNSA_ILi256EEENSA_ILi64EEENSA_ILi32EEEEEEfNS5_IJlSC_lEEEfSK_NS4_8TiledMMAINS4_8MMA_AtomIJNS4_4SM904GMMA29MMA_64x64x8_F32TF32TF32_SS_TNILNSO_7ScaleInE1ELSQ_1EEEEEENS4_6LayoutINS5_IJSB_SC_SC_EEENS5_IJSC_NSA_ILi0EEESV_EEEEENS5_IJNS4_10UnderscoreESY_SY_EEEEENS4_23SM90_TMA_LOAD_MULTICASTENS4_14ComposedLayoutINS4_7SwizzleILi3ELi4ELi3EEENS4_18smem_ptr_flag_bitsILi32EEENST_INS5_IJNSA_ILi8EEESI_EEENS5_IJSI_SC_EEEEEEEvNS4_8identityES11_S1B_vS1C_EENS_8epilogue10collective6detail29Sm90TmaWarpSpecializedAdapterINS1F_15DefaultEpilogueIfSK_SK_NS1E_6thread17LinearCombinationIfLi1EffLNS1J_9ScaleType4KindE0ELNS_15FloatRoundStyleE2EfEENS1_15EpilogueDefaultEEEEEvvEEEEvNT_6ParamsE,"ax",@progbits
	.align	128
.text._ZN7cutlass13device_kernelINS_4gemm6kernel13GemmUniversalIN4cute5tupleIJiiiiEEENS1_10collective13CollectiveMmaINS1_34MainloopSm90TmaGmmaWarpSpecializedILi5ENS5_IJNS4_1CILi2EEESB_NSA_ILi1EEEEEENS1_35KernelTmaWarpSpecializedCooperativeEEENS5_IJNSA_ILi256EEENSA_ILi64EEENSA_ILi32EEEEEEfNS5_IJlSC_lEEEfSK_NS4_8TiledMMAINS4_8MMA_AtomIJNS4_4SM904GMMA29MMA_64x64x8_F32TF32TF32_SS_TNILNSO_7ScaleInE1ELSQ_1EEEEEENS4_6LayoutINS5_IJSB_SC_SC_EEENS5_IJSC_NSA_ILi0EEESV_EEEEENS5_IJNS4_10UnderscoreESY_SY_EEEEENS4_23SM90_TMA_LOAD_MULTICASTENS4_14ComposedLayoutINS4_7SwizzleILi3ELi4ELi3EEENS4_18smem_ptr_flag_bitsILi32EEENST_INS5_IJNSA_ILi8EEESI_EEENS5_IJSI_SC_EEEEEEEvNS4_8identityES11_S1B_vS1C_EENS_8epilogue10collective6detail29Sm90TmaWarpSpecializedAdapterINS1F_15DefaultEpilogueIfSK_SK_NS1E_6thread17LinearCombinationIfLi1EffLNS1J_9ScaleType4KindE0ELNS_15FloatRoundStyleE2EfEENS1_15EpilogueDefaultEEEEEvvEEEEvNT_6ParamsE:
        .type           _ZN7cutlass13device_kernelINS_4gemm6kernel13GemmUniversalIN4cute5tupleIJiiiiEEENS1_10collective13CollectiveMmaINS1_34MainloopSm90TmaGmmaWarpSpecializedILi5ENS5_IJNS4_1CILi2EEESB_NSA_ILi1EEEEEENS1_35KernelTmaWarpSpecializedCooperativeEEENS5_IJNSA_ILi256EEENSA_ILi64EEENSA_ILi32EEEEEEfNS5_IJlSC_lEEEfSK_NS4_8TiledMMAINS4_8MMA_AtomIJNS4_4SM904GMMA29MMA_64x64x8_F32TF32TF32_SS_TNILNSO_7ScaleInE1ELSQ_1EEEEEENS4_6LayoutINS5_IJSB_SC_SC_EEENS5_IJSC_NSA_ILi0EEESV_EEEEENS5_IJNS4_10UnderscoreESY_SY_EEEEENS4_23SM90_TMA_LOAD_MULTICASTENS4_14ComposedLayoutINS4_7SwizzleILi3ELi4ELi3EEENS4_18smem_ptr_flag_bitsILi32EEENST_INS5_IJNSA_ILi8EEESI_EEENS5_IJSI_SC_EEEEEEEvNS4_8identityES11_S1B_vS1C_EENS_8epilogue10collective6detail29Sm90TmaWarpSpecializedAdapterINS1F_15DefaultEpilogueIfSK_SK_NS1E_6thread17LinearCombinationIfLi1EffLNS1J_9ScaleType4KindE0ELNS_15FloatRoundStyleE2EfEENS1_15EpilogueDefaultEEEEEvvEEEEvNT_6ParamsE,@function
        .size           _ZN7cutlass13device_kernelINS_4gemm6kernel13GemmUniversalIN4cute5tupleIJiiiiEEENS1_10collective13CollectiveMmaINS1_34MainloopSm90TmaGmmaWarpSpecializedILi5ENS5_IJNS4_1CILi2EEESB_NSA_ILi1EEEEEENS1_35KernelTmaWarpSpecializedCooperativeEEENS5_IJNSA_ILi256EEENSA_ILi64EEENSA_ILi32EEEEEEfNS5_IJlSC_lEEEfSK_NS4_8TiledMMAINS4_8MMA_AtomIJNS4_4SM904GMMA29MMA_64x64x8_F32TF32TF32_SS_TNILNSO_7ScaleInE1ELSQ_1EEEEEENS4_6LayoutINS5_IJSB_SC_SC_EEENS5_IJSC_NSA_ILi0EEESV_EEEEENS5_IJNS4_10UnderscoreESY_SY_EEEEENS4_23SM90_TMA_LOAD_MULTICASTENS4_14ComposedLayoutINS4_7SwizzleILi3ELi4ELi3EEENS4_18smem_ptr_flag_bitsILi32EEENST_INS5_IJNSA_ILi8EEESI_EEENS5_IJSI_SC_EEEEEEEvNS4_8identityES11_S1B_vS1C_EENS_8epilogue10collective6detail29Sm90TmaWarpSpecializedAdapterINS1F_15DefaultEpilogueIfSK_SK_NS1E_6thread17LinearCombinationIfLi1EffLNS1J_9ScaleType4KindE0ELNS_15FloatRoundStyleE2EfEENS1_15EpilogueDefaultEEEEEvvEEEEvNT_6ParamsE,(.L_x_199 - _ZN7cutlass13device_kernelINS_4gemm6kernel13GemmUniversalIN4cute5tupleIJiiiiEEENS1_10collective13CollectiveMmaINS1_34MainloopSm90TmaGmmaWarpSpecializedILi5ENS5_IJNS4_1CILi2EEESB_NSA_ILi1EEEEEENS1_35KernelTmaWarpSpecializedCooperativeEEENS5_IJNSA_ILi256EEENSA_ILi64EEENSA_ILi32EEEEEEfNS5_IJlSC_lEEEfSK_NS4_8TiledMMAINS4_8MMA_AtomIJNS4_4SM904GMMA29MMA_64x64x8_F32TF32TF32_SS_TNILNSO_7ScaleInE1ELSQ_1EEEEEENS4_6LayoutINS5_IJSB_SC_SC_EEENS5_IJSC_NSA_ILi0EEESV_EEEEENS5_IJNS4_10UnderscoreESY_SY_EEEEENS4_23SM90_TMA_LOAD_MULTICASTENS4_14ComposedLayoutINS4_7SwizzleILi3ELi4ELi3EEENS4_18smem_ptr_flag_bitsILi32EEENST_INS5_IJNSA_ILi8EEESI_EEENS5_IJSI_SC_EEEEEEEvNS4_8identityES11_S1B_vS1C_EENS_8epilogue10collective6detail29Sm90TmaWarpSpecializedAdapterINS1F_15DefaultEpilogueIfSK_SK_NS1E_6thread17LinearCombinationIfLi1EffLNS1J_9ScaleType4KindE0ELNS_15FloatRoundStyleE2EfEENS1_15EpilogueDefaultEEEEEvvEEEEvNT_6ParamsE)
        .other          _ZN7cutlass13device_kernelINS_4gemm6kernel13GemmUniversalIN4cute5tupleIJiiiiEEENS1_10collective13CollectiveMmaINS1_34MainloopSm90TmaGmmaWarpSpecializedILi5ENS5_IJNS4_1CILi2EEESB_NSA_ILi1EEEEEENS1_35KernelTmaWarpSpecializedCooperativeEEENS5_IJNSA_ILi256EEENSA_ILi64EEENSA_ILi32EEEEEEfNS5_IJlSC_lEEEfSK_NS4_8TiledMMAINS4_8MMA_AtomIJNS4_4SM904GMMA29MMA_64x64x8_F32TF32TF32_SS_TNILNSO_7ScaleInE1ELSQ_1EEEEEENS4_6LayoutINS5_IJSB_SC_SC_EEENS5_IJSC_NSA_ILi0EEESV_EEEEENS5_IJNS4_10UnderscoreESY_SY_EEEEENS4_23SM90_TMA_LOAD_MULTICASTENS4_14ComposedLayoutINS4_7SwizzleILi3ELi4ELi3EEENS4_18smem_ptr_flag_bitsILi32EEENST_INS5_IJNSA_ILi8EEESI_EEENS5_IJSI_SC_EEEEEEEvNS4_8identityES11_S1B_vS1C_EENS_8epilogue10collective6detail29Sm90TmaWarpSpecializedAdapterINS1F_15DefaultEpilogueIfSK_SK_NS1E_6thread17LinearCombinationIfLi1EffLNS1J_9ScaleType4KindE0ELNS_15FloatRoundStyleE2EfEENS1_15EpilogueDefaultEEEEEvvEEEEvNT_6ParamsE,@"STO_CUDA_ENTRY STV_DEFAULT"
_ZN7cutlass13device_kernelINS_4gemm6kernel13GemmUniversalIN4cute5tupleIJiiiiEEENS1_10collective13CollectiveMmaINS1_34MainloopSm90TmaGmmaWarpSpecializedILi5ENS5_IJNS4_1CILi2EEESB_NSA_ILi1EEEEEENS1_35KernelTmaWarpSpecializedCooperativeEEENS5_IJNSA_ILi256EEENSA_ILi64EEENSA_ILi32EEEEEEfNS5_IJlSC_lEEEfSK_NS4_8TiledMMAINS4_8MMA_AtomIJNS4_4SM904GMMA29MMA_64x64x8_F32TF32TF32_SS_TNILNSO_7ScaleInE1ELSQ_1EEEEEENS4_6LayoutINS5_IJSB_SC_SC_EEENS5_IJSC_NSA_ILi0EEESV_EEEEENS5_IJNS4_10UnderscoreESY_SY_EEEEENS4_23SM90_TMA_LOAD_MULTICASTENS4_14ComposedLayoutINS4_7SwizzleILi3ELi4ELi3EEENS4_18smem_ptr_flag_bitsILi32EEENST_INS5_IJNSA_ILi8EEESI_EEENS5_IJSI_SC_EEEEEEEvNS4_8identityES11_S1B_vS1C_EENS_8epilogue10collective6detail29Sm90TmaWarpSpecializedAdapterINS1F_15DefaultEpilogueIfSK_SK_NS1E_6thread17LinearCombinationIfLi1EffLNS1J_9ScaleType4KindE0ELNS_15FloatRoundStyleE2EfEENS1_15EpilogueDefaultEEEEEvvEEEEvNT_6ParamsE:
[----:B------:R-:W0:Y:S01]  /*0000*/  LDC R1, c[0x0][0x28] ;  /* 0x00000a00ff017b82 */ /* 0x000e220000000800 */
[----:B------:R-:W1:Y:S01]  /*0010*/  S2R R18, SR_TID.X ;  /* 0x0000000000127919 */ /* 0x000e620000002100 */
[----:B------:R-:W-:Y:S01]  /*0020*/  ELECT P0, URZ, PT ;  /* 0x00000000003f782f */ /* 0x000fe20003800000 */
[----:B------:R-:W-:Y:S01]  /*0030*/  BSSY B0, `(.L_x_0) ;  /* 0x000000f000007945 */ /* 0x000fe20003800000 */
[--C-:B-1----:R-:W-:Y:S02]  /*0040*/  SHF.R.U32.HI R0, RZ, 0x5, R18.reuse ;  /* 0x00000005ff007819 */ /* 0x102fe40000011612 */
[----:B------:R-:W-:-:S03]  /*0050*/  SHF.R.U32.HI R3, RZ, 0x7, R18 ;  /* 0x00000007ff037819 */ /* 0x000fc60000011612 */
[----:B------:R-:W1:Y:S04]  /*0060*/  SHFL.IDX PT, R2, R0, RZ, 0x1f ;  /* 0x00001fff00027589 */ /* 0x000e6800000e0000 */
[----:B------:R2:W3:Y:S01]  /*0070*/  SHFL.IDX PT, R5, R3, RZ, 0x1f ;  /* 0x00001fff03057589 */ /* 0x0004e200000e0000 */
[----:B-1----:R-:W-:-:S13]  /*0080*/  ISETP.NE.OR P0, PT, R2, RZ, !P0 ;  /* 0x000000ff0200720c */ /* 0x002fda0004705670 */
[----:B0-23--:R-:W-:Y:S05]  /*0090*/  @P0 BRA `(.L_x_1) ;  /* 0x0000000000200947 */ /* 0x00dfea0003800000 */
[----:B------:R-:W-:Y:S02]  /*00a0*/  ULDC.64 UR4, c[0x0][0x198] ;  /* 0x0000660000047ab9 */ /* 0x000fe40000000a00 */
[----:B------:R-:W-:Y:S02]  /*00b0*/  UIADD3 UR6, UP0, UR4, 0xf0, URZ ;  /* 0x000000f004067890 */ /* 0x000fe4000ff1e03f */
[----:B------:R-:W-:Y:S02]  /*00c0*/  UIADD3 UR4, UP1, UR4, 0x1f0, URZ ;  /* 0x000001f004047890 */ /* 0x000fe4000ff3e03f */
[----:B------:R-:W-:Y:S02]  /*00d0*/  UIADD3.X UR7, URZ, UR5, URZ, UP0, !UPT ;  /* 0x000000053f077290 */ /* 0x000fe400087fe43f */
[----:B------:R-:W-:-:S07]  /*00e0*/  UIADD3.X UR5, URZ, UR5, URZ, UP1, !UPT ;  /* 0x000000053f057290 */ /* 0x000fce0008ffe43f */
[----:B------:R0:W-:Y:S02]  /*00f0*/  UTMACCTL.PF [UR6] ;  /* 0x00000000060079b9 */ /* 0x0001e40008040000 */
[----:B------:R0:W-:Y:S02]  /*0100*/  UTMACCTL.PF [UR4] ;  /* 0x00000000040079b9 */ /* 0x0001e40008040000 */
[----:B0-----:R-:W-:Y:S01]  /*0110*/  NOP ;  /* 0x0000000000007918 */ /* 0x001fe20000000000 */
.L_x_1:
[----:B------:R-:W-:Y:S05]  /*0120*/  BSYNC B0 ;  /* 0x0000000000007941 */ /* 0x000fea0003800000 */
.L_x_0:
[----:B------:R-:W0:Y:S02]  /*0130*/  SHFL.IDX PT, R3, R0, RZ, 0x1f ;  /* 0x00001fff00037589 */ /* 0x000e2400000e0000 */
[----:B0-----:R-:W-:-:S13]  /*0140*/  ISETP.NE.AND P0, PT, R3, RZ, PT ;  /* 0x000000ff0300720c */ /* 0x001fda0003f05270 */
[----:B------:R-:W-:Y:S05]  /*0150*/  @P0 BRA `(.L_x_2) ;  /* 0x0000000000600947 */ /* 0x000fea0003800000 */
[----:B------:R-:W0:Y:S01]  /*0160*/  S2UR UR8, SR_CgaCtaId ;  /* 0x00000000000879c3 */ /* 0x000e220000008800 */
[----:B------:R-:W-:Y:S01]  /*0170*/  UMOV UR4, 0x400 ;  /* 0x0000040000047882 */ /* 0x000fe20000000000 */
[----:B------:R-:W-:Y:S01]  /*0180*/  UMOV UR5, 0x1 ;  /* 0x0000000100057882 */ /* 0x000fe20000000000 */
[----:B------:R-:W-:Y:S01]  /*0190*/  UMOV UR6, 0x6 ;  /* 0x0000000600067882 */ /* 0x000fe20000000000 */
[----:B------:R-:W-:Y:S01]  /*01a0*/  ELECT P0, URZ, PT ;  /* 0x00000000003f782f */ /* 0x000fe20003800000 */
[----:B------:R-:W-:-:S04]  /*01b0*/  UIADD3 UR6, -UR6, 0x100000, URZ ;  /* 0x0010000006067890 */ /* 0x000fc8000fffe13f */
[----:B------:R-:W-:Y:S02]  /*01c0*/  USHF.L.U32 UR7, UR6, 0xb, URZ ;  /* 0x0000000b06077899 */ /* 0x000fe4000800063f */
[----:B------:R-:W-:Y:S02]  /*01d0*/  USHF.L.U32 UR6, UR6, 0x1, URZ ;  /* 0x0000000106067899 */ /* 0x000fe4000800063f */
[----:B0-----:R-:W-:Y:S02]  /*01e0*/  ULEA UR8, UR8, UR4, 0x18 ;  /* 0x0000000408087291 */ /* 0x001fe4000f8ec03f */
[----:B------:R-:W-:-:S04]  /*01f0*/  UIADD3 UR4, -UR5, 0x100000, URZ ;  /* 0x0010000005047890 */ /* 0x000fc8000fffe13f */
[----:B------:R-:W-:Y:S02]  /*0200*/  USHF.L.U32 UR5, UR4, 0xb, URZ ;  /* 0x0000000b04057899 */ /* 0x000fe4000800063f */
[----:B------:R-:W-:Y:S01]  /*0210*/  USHF.L.U32 UR4, UR4, 0x1, URZ ;  /* 0x0000000104047899 */ /* 0x000fe2000800063f */
[----:B------:R-:W0:Y:S11]  /*0220*/  FENCE.VIEW.ASYNC.S ;  /* 0x00000000000073c6 */ /* 0x000e360000000000 */
[----:B0-----:R0:W1:Y:S01]  /*0230*/  SYNCS.EXCH.64 URZ, [UR8], UR4 ;  /* 0x00000004083f75b2 */ /* 0x0010620008000100 */
[----:B------:R0:W2:Y:S01]  /*0240*/  SYNCS.EXCH.64 URZ, [UR8+0x28], UR6 ;  /* 0x00002806083f75b2 */ /* 0x0000a20008000100 */
[----:B------:R0:W3:Y:S01]  /*0250*/  SYNCS.EXCH.64 URZ, [UR8+0x8], UR4 ;  /* 0x00000804083f75b2 */ /* 0x0000e20008000100 */
[----:B------:R0:W4:Y:S01]  /*0260*/  SYNCS.EXCH.64 URZ, [UR8+0x30], UR6 ;  /* 0x00003006083f75b2 */ /* 0x0001220008000100 */
[----:B------:R0:W0:Y:S01]  /*0270*/  SYNCS.EXCH.64 URZ, [UR8+0x10], UR4 ;  /* 0x00001004083f75b2 */ /* 0x0000220008000100 */
[----:B------:R0:W0:Y:S01]  /*0280*/  SYNCS.EXCH.64 URZ, [UR8+0x38], UR6 ;  /* 0x00003806083f75b2 */ /* 0x0000220008000100 */
[----:B------:R0:W0:Y:S01]  /*0290*/  SYNCS.EXCH.64 URZ, [UR8+0x18], UR4 ;  /* 0x00001804083f75b2 */ /* 0x0000220008000100 */
[----:B------:R0:W0:Y:S01]  /*02a0*/  SYNCS.EXCH.64 URZ, [UR8+0x40], UR6 ;  /* 0x00004006083f75b2 */ /* 0x0000220008000100 */
[----:B------:R0:W0:Y:S01]  /*02b0*/  SYNCS.EXCH.64 URZ, [UR8+0x20], UR4 ;  /* 0x00002004083f75b2 */ /* 0x0000220008000100 */
[----:B------:R0:W0:Y:S01]  /*02c0*/  SYNCS.EXCH.64 URZ, [UR8+0x48], UR6 ;  /* 0x00004806083f75b2 */ /* 0x0000220008000100 */
[----:B------:R-:W-:Y:S01]  /*02d0*/  NOP ;  /* 0x0000000000007918 */ /* 0x000fe20000000000 */
.L_x_2:
[----:B------:R-:W-:Y:S01]  /*02e0*/  SHF.R.S32.HI R7, RZ, 0x1f, R18 ;  /* 0x0000001fff077819 */ /* 0x000fe20000011412 */
[----:B------:R-:W5:Y:S01]  /*02f0*/  SHFL.IDX PT, R0, R0, RZ, 0x1f ;  /* 0x00001fff00007589 */ /* 0x000f6200000e0000 */
[----:B0-----:R-:W0:Y:S01]  /*0300*/  S2UR UR8, SR_CTAID.X ;  /* 0x00000000000879c3 */ /* 0x001e220000002500 */
[----:B------:R-:W-:Y:S02]  /*0310*/  ELECT P0, URZ, PT ;  /* 0x00000000003f782f */ /* 0x000fe40003800000 */
[----:B------:R-:W-:Y:S01]  /*0320*/  LEA.HI R7, R7, R18, RZ, 0x7 ;  /* 0x0000001207077211 */ /* 0x000fe200078f38ff */
[----:B------:R-:W1:Y:S01]  /*0330*/  S2R R4, SR_CTAID.Y ;  /* 0x0000000000047919 */ /* 0x000e620000002600 */
[----:B------:R-:W-:Y:S01]  /*0340*/  SHF.R.S32.HI R8, RZ, 0x1f, R3 ;  /* 0x0000001fff087819 */ /* 0x000fe20000011403 */
[----:B------:R-:W-:Y:S01]  /*0350*/  ULDC UR4, c[0x0][0x150] ;  /* 0x0000540000047ab9 */ /* 0x000fe20000000800 */
[----:B------:R-:W-:Y:S01]  /*0360*/  LOP3.LUT R7, R7, 0xffffff80, RZ, 0xc0, !PT ;  /* 0xffffff8007077812 */ /* 0x000fe200078ec0ff */
[----:B------:R-:W-:Y:S01]  /*0370*/  NOP ;  /* 0x0000000000007918 */ /* 0x000fe20000000000 */
[----:B------:R-:W-:Y:S01]  /*0380*/  LEA.HI R8, R8, R3, RZ, 0x2 ;  /* 0x0000000308087211 */ /* 0x000fe200078f10ff */
[----:B------:R-:W2:Y:S01]  /*0390*/  LDC R10, c[0x0][0x144] ;  /* 0x00005100ff0a7b82 */ /* 0x000ea20000000800 */
[----:B------:R-:W-:Y:S01]  /*03a0*/  NOP ;  /* 0x0000000000007918 */ /* 0x000fe20000000000 */
[----:B------:R-:W-:Y:S01]  /*03b0*/  IMAD.IADD R6, R18, 0x1, -R7 ;  /* 0x0000000112067824 */ /* 0x000fe200078e0a07 */
[----:B------:R-:W-:Y:S01]  /*03c0*/  LOP3.LUT R8, R8, 0x3ffffffc, RZ, 0xc0, !PT ;  /* 0x3ffffffc08087812 */ /* 0x000fe200078ec0ff */
[----:B------:R-:W-:Y:S01]  /*03d0*/  IMAD.MOV.U32 R23, RZ, RZ, 0x1 ;  /* 0x00000001ff177424 */ /* 0x000fe200078e00ff */
[----:B------:R-:W-:-:S02]  /*03e0*/  ISETP.NE.AND P3, PT, R5, RZ, PT ;  /* 0x000000ff0500720c */ /* 0x000fc40003f65270 */
[----:B------:R-:W-:Y:S01]  /*03f0*/  SHF.R.S32.HI R7, RZ, 0x1f, R6 ;  /* 0x0000001fff077819 */ /* 0x000fe20000011406 */
[----:B------:R-:W-:Y:S01]  /*0400*/  IMAD.IADD R8, R3, 0x1, -R8 ;  /* 0x0000000103087824 */ /* 0x000fe200078e0a08 */
[----:B------:R-:W3:Y:S02]  /*0410*/  LDC R13, c[0x0][0x140] ;  /* 0x00005000ff0d7b82 */ /* 0x000ee40000000800 */
[----:B------:R-:W-:Y:S02]  /*0420*/  LEA.HI R7, R7, R6, RZ, 0x3 ;  /* 0x0000000607077211 */ /* 0x000fe400078f18ff */
[----:B-----5:R-:W-:Y:S02]  /*0430*/  ISETP.NE.OR P0, PT, R0, RZ, !P0 ;  /* 0x000000ff0000720c */ /* 0x020fe40004705670 */
[--C-:B------:R-:W-:Y:S02]  /*0440*/  SHF.R.S32.HI R0, RZ, 0x3, R7.reuse ;  /* 0x00000003ff007819 */ /* 0x100fe40000011407 */
[----:B------:R-:W-:-:S02]  /*0450*/  SHF.R.S32.HI R7, RZ, 0x1f, R7 ;  /* 0x0000001fff077819 */ /* 0x000fc40000011407 */
[----:B0-----:R-:W-:Y:S02]  /*0460*/  I2FP.F32.U32 R9, UR8 ;  /* 0x0000000800097c45 */ /* 0x001fe40008201000 */
[----:B------:R-:W-:-:S03]  /*0470*/  LEA.HI R7, R7, R0, RZ, 0x2 ;  /* 0x0000000007077211 */ /* 0x000fc600078f10ff */
[----:B------:R-:W-:Y:S01]  /*0480*/  FMUL R9, R9, UR4 ;  /* 0x0000000409097c20 */ /* 0x000fe20008400000 */
[----:B------:R-:W-:Y:S01]  /*0490*/  LOP3.LUT R7, R7, 0xfffffffc, RZ, 0xc0, !PT ;  /* 0xfffffffc07077812 */ /* 0x000fe200078ec0ff */
[----:B------:R-:W-:Y:S01]  /*04a0*/  VOTEU.ALL UP0, P0 ;  /* 0x00000000003f7886 */ /* 0x000fe20000000000 */
[----:B-1----:R-:W-:Y:S01]  /*04b0*/  I2FP.F32.U32 R3, R4 ;  /* 0x0000000400037245 */ /* 0x002fe20000201000 */
[----:B------:R-:W-:Y:S01]  /*04c0*/  ULDC UR4, c[0x0][0x154] ;  /* 0x0000550000047ab9 */ /* 0x000fe20000000800 */
[----:B------:R-:W-:Y:S01]  /*04d0*/  VOTEU.ALL UP1, P0 ;  /* 0x00000000003f7886 */ /* 0x000fe20000020000 */
[----:B------:R-:W0:Y:S01]  /*04e0*/  F2I.U32.TRUNC.NTZ R9, R9 ;  /* 0x0000000900097305 */ /* 0x000e22000020f000 */
[----:B------:R-:W-:Y:S01]  /*04f0*/  IMAD.IADD R7, R0, 0x1, -R7 ;  /* 0x0000000100077824 */ /* 0x000fe200078e0a07 */
[----:B------:R-:W1:Y:S01]  /*0500*/  @!UP0 S2UR UR7, SR_CgaCtaId ;  /* 0x00000000000789c3 */ /* 0x000e620000008800 */
[----:B------:R-:W-:Y:S01]  /*0510*/  FMUL R12, R3, UR4 ;  /* 0x00000004030c7c20 */ /* 0x000fe20008400000 */
[----:B------:R-:W-:Y:S01]  /*0520*/  UMOV UR4, 0x20 ;  /* 0x0000002000047882 */ /* 0x000fe20000000000 */
[----:B------:R-:W-:Y:S01]  /*0530*/  IMAD R8, R8, 0x4, R7 ;  /* 0x0000000408087824 */ /* 0x000fe200078e0207 */
[----:B------:R-:W-:Y:S01]  /*0540*/  @!UP0 UMOV UR6, 0x400 ;  /* 0x0000040000068882 */ /* 0x000fe20000000000 */
[----:B------:R-:W-:-:S04]  /*0550*/  @!UP0 UIADD3 UR4, -UR4, 0x100000, URZ ;  /* 0x0010000004048890 */ /* 0x000fc8000fffe13f */
[----:B------:R-:W-:Y:S02]  /*0560*/  @!UP0 USHF.L.U32 UR5, UR4, 0xb, URZ ;  /* 0x0000000b04058899 */ /* 0x000fe4000800063f */
[----:B------:R-:W-:Y:S01]  /*0570*/  @!UP0 USHF.L.U32 UR4, UR4, 0x1, URZ ;  /* 0x0000000104048899 */ /* 0x000fe2000800063f */
[----:B---3--:R-:W-:Y:S01]  /*0580*/  ISETP.EQ.U32.AND P2, PT, R13, 0x1, PT ;  /* 0x000000010d00780c */ /* 0x008fe20003f42070 */
[----:B------:R-:W3:Y:S01]  /*0590*/  F2I.U32.TRUNC.NTZ R12, R12 ;  /* 0x0000000c000c7305 */ /* 0x000ee2000020f000 */
[----:B------:R-:W-:Y:S01]  /*05a0*/  LEA.HI R0, R8, R8, RZ, 0x1 ;  /* 0x0000000808007211 */ /* 0x000fe200078f08ff */
[----:B------:R-:W5:Y:S03]  /*05b0*/  LDC R7, c[0x0][0x148] ;  /* 0x00005200ff077b82 */ /* 0x000f660000000800 */
[----:B------:R-:W-:Y:S01]  /*05c0*/  LOP3.LUT R11, R0, 0xfffffffe, RZ, 0xc0, !PT ;  /* 0xfffffffe000b7812 */ /* 0x000fe200078ec0ff */
[----:B0-----:R-:W-:Y:S01]  /*05d0*/  IMAD.MOV R15, RZ, RZ, -R9 ;  /* 0x000000ffff0f7224 */ /* 0x001fe200078e0a09 */
[----:B------:R-:W-:-:S03]  /*05e0*/  SHF.R.S32.HI R9, RZ, 0x1f, R2 ;  /* 0x0000001fff097819 */ /* 0x000fc60000011402 */
[----:B--2---:R-:W-:Y:S01]  /*05f0*/  IMAD R3, R10, R15, UR8 ;  /* 0x000000080a037e24 */ /* 0x004fe2000f8e020f */
[----:B------:R-:W-:Y:S01]  /*0600*/  LEA.HI R9, R9, R2, RZ, 0x2 ;  /* 0x0000000209097211 */ /* 0x000fe200078f10ff */
[C---:B------:R-:W-:Y:S02]  /*0610*/  IMAD.IADD R0, R8.reuse, 0x1, -R11 ;  /* 0x0000000108007824 */ /* 0x040fe400078e0a0b */
[----:B------:R-:W-:Y:S01]  /*0620*/  IMAD.SHL.U32 R11, R8, 0x4, RZ ;  /* 0x00000004080b7824 */ /* 0x000fe200078e00ff */
[----:B------:R-:W-:Y:S01]  /*0630*/  LOP3.LUT R9, R9, 0xfffffffc, RZ, 0xc0, !PT ;  /* 0xfffffffc09097812 */ /* 0x000fe200078ec0ff */
[----:B---3--:R-:W-:Y:S01]  /*0640*/  IMAD.MOV R21, RZ, RZ, -R12 ;  /* 0x000000ffff157224 */ /* 0x008fe200078e0a0c */
[----:B------:R-:W-:Y:S01]  /*0650*/  ISETP.NE.AND P4, PT, R0, R3, PT ;  /* 0x000000030000720c */ /* 0x000fe20003f85270 */
[----:B-1----:R-:W-:Y:S01]  /*0660*/  @!UP0 ULEA UR6, UR7, UR6, 0x18 ;  /* 0x0000000607068291 */ /* 0x002fe2000f8ec03f */
[----:B------:R-:W-:Y:S01]  /*0670*/  LOP3.LUT R22, R8, 0xc, R11, 0x78, !PT ;  /* 0x0000000c08167812 */ /* 0x000fe200078e780b */
[----:B------:R-:W-:Y:S01]  /*0680*/  IMAD.IADD R0, R2, 0x1, -R9 ;  /* 0x0000000102007824 */ /* 0x000fe200078e0a09 */
[----:B------:R-:W-:Y:S01]  /*0690*/  VOTEU.ALL UP0, P0 ;  /* 0x00000000003f7886 */ /* 0x000fe20000000000 */
[----:B------:R-:W-:Y:S01]  /*06a0*/  LOP3.LUT P0, RZ, R6, 0x7, RZ, 0xc0, !PT ;  /* 0x0000000706ff7812 */ /* 0x000fe2000780c0ff */
[----:B------:R-:W-:-:S02]  /*06b0*/  VIADD R6, R5, 0xffffffff ;  /* 0xffffffff05067836 */ /* 0x000fc40000000000 */
[----:B------:R-:W-:Y:S01]  /*06c0*/  ISETP.NE.AND P1, PT, R0, 0x3, PT ;  /* 0x000000030000780c */ /* 0x000fe20003f25270 */
[----:B-----5:R-:W-:Y:S01]  /*06d0*/  IMAD R9, R7, R21, R4 ;  /* 0x0000001507097224 */ /* 0x020fe200078e0204 */
[----:B------:R-:W-:Y:S02]  /*06e0*/  ISETP.LT.U32.AND P0, PT, R22, 0x4, !P0 ;  /* 0x000000041600780c */ /* 0x000fe40004701070 */
[----:B------:R-:W-:Y:S01]  /*06f0*/  ISETP.EQ.OR P1, PT, R0, RZ, !P1 ;  /* 0x000000ff0000720c */ /* 0x000fe20004f22670 */
[----:B------:R-:W0:Y:S02]  /*0700*/  FENCE.VIEW.ASYNC.S ;  /* 0x00000000000073c6 */ /* 0x000e240000000000 */
[----:B0-----:R0:W1:Y:S01]  /*0710*/  @!UP0 SYNCS.EXCH.64 URZ, [UR6+0x60], UR4 ;  /* 0x00006004063f85b2 */ /* 0x0010620008000100 */
[----:B------:R-:W-:Y:S02]  /*0720*/  @P4 LEA.HI R2, R22, R22, RZ, 0x1 ;  /* 0x0000001616024211 */ /* 0x000fe400078f08ff */
[----:B------:R-:W-:-:S02]  /*0730*/  ISETP.EQ.AND P1, PT, R5, RZ, P1 ;  /* 0x000000ff0500720c */ /* 0x000fc40000f22270 */
[----:B------:R-:W-:Y:S02]  /*0740*/  @P4 SHF.R.S32.HI R2, RZ, 0x1, R2 ;  /* 0x00000001ff024819 */ /* 0x000fe40000011402 */
[----:B------:R-:W-:Y:S02]  /*0750*/  ISETP.GE.U32.AND P6, PT, R6, 0x2, PT ;  /* 0x000000020600780c */ /* 0x000fe40003fc6070 */
[----:B------:R-:W-:Y:S02]  /*0760*/  @P4 ISETP.NE.AND P5, PT, R2, R9, PT ;  /* 0x000000090200420c */ /* 0x000fe40003fa5270 */
[----:B------:R-:W-:Y:S02]  /*0770*/  SEL R2, RZ, 0x1, !P0 ;  /* 0x00000001ff027807 */ /* 0x000fe40004000000 */
[----:B------:R-:W-:Y:S02]  /*0780*/  @P4 SEL R23, RZ, 0x1, P5 ;  /* 0x00000001ff174807 */ /* 0x000fe40002800000 */
[----:B------:R-:W-:Y:S01]  /*0790*/  SEL R19, RZ, 0x1, !P1 ;  /* 0x00000001ff137807 */ /* 0x000fe20004800000 */
[----:B------:R0:W2:Y:S01]  /*07a0*/  @!UP1 SYNCS.EXCH.64 URZ, [UR6+0x68], UR4 ;  /* 0x00006804063f95b2 */ /* 0x0000a20008000100 */
[----:B------:R-:W-:Y:S01]  /*07b0*/  LOP3.LUT R23, R23, R2, RZ, 0xc0, !PT ;  /* 0x0000000217177212 */ /* 0x000fe200078ec0ff */
[----:B------:R-:W-:Y:S01]  /*07c0*/  NOP ;  /* 0x0000000000007918 */ /* 0x000fe20000000000 */
[----:B------:R-:W-:Y:S01]  /*07d0*/  SEL R19, R19, 0x2, P6 ;  /* 0x0000000213137807 */ /* 0x000fe20003000000 */
[----:B------:R-:W-:Y:S06]  /*07e0*/  @!P2 BRA `(.L_x_3) ;  /* 0x000000000008a947 */ /* 0x000fec0003800000 */
[----:B-12-4-:R-:W-:Y:S01]  /*07f0*/  UCGABAR_ARV ;  /* 0x00000000000079c7 */ /* 0x016fe20008000000 */
[----:B------:R-:W-:Y:S05]  /*0800*/  BRA `(.L_x_4) ;  /* 0x0000000000047947 */ /* 0x000fea0003800000 */
.L_x_3:
[----:B-12-4-:R-:W-:Y:S01]  /*0810*/  NOP ;  /* 0x0000000000007918 */ /* 0x016fe20000000000 */
.L_x_4:
[----:B------:R-:W1:Y:S01]  /*0820*/  LDC R2, c[0x0][0x65c] ;  /* 0x00019700ff027b82 */ /* 0x000e620000000800 */
[----:B------:R-:W-:Y:S01]  /*0830*/  LOP3.LUT R5, R5, 0xfffff7ff, RZ, 0xc0, !PT ;  /* 0xfffff7ff05057812 */ /* 0x000fe200078ec0ff */
[----:B------:R-:W-:Y:S02]  /*0840*/  IMAD.U32 R8, RZ, RZ, UR8 ;  /* 0x00000008ff087e24 */ /* 0x000fe4000f8e00ff */
[----:B------:R-:W-:Y:S01]  /*0850*/  IMAD.MOV.U32 R9, RZ, RZ, RZ ;  /* 0x000000ffff097224 */ /* 0x000fe200078e00ff */
[----:B-1----:R-:W-:-:S13]  /*0860*/  ISETP.NE.AND P1, PT, R2, 0x1, PT ;  /* 0x000000010200780c */ /* 0x002fda0003f25270 */
[----:B------:R-:W1:Y:S01]  /*0870*/  @P1 LDC R17, c[0x0][0x10] ;  /* 0x00000400ff111b82 */ /* 0x000e620000000800 */
[----:B------:R-:W-:Y:S01]  /*0880*/  @P1 LOP3.LUT R5, R5, 0x800, RZ, 0xfc, !PT ;  /* 0x0000080005051812 */ /* 0x000fe200078efcff */
[----:B------:R-:W-:Y:S01]  /*0890*/  @P1 IMAD.MOV.U32 R13, RZ, RZ, RZ ;  /* 0x000000ffff0d1224 */ /* 0x000fe200078e00ff */
[----:B------:R-:W-:-:S05]  /*08a0*/  @P1 MOV R5, RZ ;  /* 0x000000ff00051202 */ /* 0x000fca0000000f00 */
[----:B------:R-:W2:Y:S01]  /*08b0*/  @!P1 LDC R11, c[0x0][0xc] ;  /* 0x00000300ff0b9b82 */ /* 0x000ea20000000800 */
[----:B-1----:R-:W-:-:S04]  /*08c0*/  @P1 IMAD.WIDE.U32 R16, R17, UR8, R4 ;  /* 0x0000000811101c25 */ /* 0x002fc8000f8e0004 */
[----:B------:R-:W-:Y:S02]  /*08d0*/  @P1 IMAD.IADD R17, R17, 0x1, R13 ;  /* 0x0000000111111824 */ /* 0x000fe400078e020d */
[----:B--2---:R-:W-:-:S04]  /*08e0*/  @!P1 IMAD.WIDE.U32 R8, R4, R11, R8 ;  /* 0x0000000b04089225 */ /* 0x004fc800078e0008 */
[----:B------:R-:W-:Y:S02]  /*08f0*/  @!P1 IMAD.MOV.U32 R16, RZ, RZ, R8 ;  /* 0x000000ffff109224 */ /* 0x000fe400078e0008 */
[----:B------:R-:W-:Y:S01]  /*0900*/  @!P1 IMAD.MOV.U32 R17, RZ, RZ, R9 ;  /* 0x000000ffff119224 */ /* 0x000fe200078e0009 */
[----:B------:R-:W-:Y:S06]  /*0910*/  @!P2 BRA `(.L_x_5) ;  /* 0x00000000000ca947 */ /* 0x000fec0003800000 */
[----:B------:R-:W-:Y:S01]  /*0920*/  UCGABAR_WAIT ;  /* 0x0000000000007dc7 */ /* 0x000fe20008000000 */
[----:B------:R-:W-:Y:S01]  /*0930*/  CCTL.IVALL ;  /* 0x00000000ff00798f */ /* 0x000fe20002000000 */
[----:B------:R-:W-:Y:S05]  /*0940*/  BRA `(.L_x_6) ;  /* 0x0000000000047947 */ /* 0x000fea0003800000 */
.L_x_5:
[----:B------:R-:W-:Y:S06]  /*0950*/  BAR.SYNC.DEFER_BLOCKING 0x0 ;  /* 0x0000000000007b1d */ /* 0x000fec0000010000 */
.L_x_6:
[----:B------:R-:W-:Y:S05]  /*0960*/  @!P3 BRA `(.L_x_7) ;  /* 0x0000005c006cb947 */ /* 0x000fea0003800000 */
[----:B------:R-:W-:-:S13]  /*0970*/  ISETP.GT.U32.AND P0, PT, R6, 0x1, PT ;  /* 0x000000010600780c */ /* 0x000fda0003f04070 */
[----:B0-----:R-:W-:Y:S05]  /*0980*/  @P0 EXIT ;  /* 0x000000000000094d */ /* 0x001fea0003800000 */
[----:B------:R-:W-:Y:S01]  /*0990*/  ULDC.64 UR4, c[0x0][0x650] ;  /* 0x0001940000047ab9 */ /* 0x000fe20000000a00 */
[----:B------:R-:W-:Y:S01]  /*09a0*/  PRMT R0, RZ, 0x7610, R0 ;  /* 0x00007610ff007816 */ /* 0x000fe20000000000 */
[----:B------:R-:W-:Y:S01]  /*09b0*/  IMAD.MOV.U32 R94, RZ, RZ, -0x1 ;  /* 0xffffffffff5e7424 */ /* 0x000fe200078e00ff */
[----:B------:R-:W-:Y:S01]  /*09c0*/  ISETP.GE.U32.AND P0, PT, R16, UR4, PT ;  /* 0x0000000410007c0c */ /* 0x000fe2000bf06070 */
[----:B------:R-:W-:Y:S02]  /*09d0*/  IMAD.MOV.U32 R92, RZ, RZ, -0x1 ;  /* 0xffffffffff5c7424 */ /* 0x000fe400078e00ff */
[----:B------:R-:W-:Y:S01]  /*09e0*/  IMAD.MOV.U32 R89, RZ, RZ, -0x1 ;  /* 0xffffffffff597424 */ /* 0x000fe200078e00ff */
[----:B------:R-:W-:-:S13]  /*09f0*/  ISETP.GE.U32.AND.EX P0, PT, R17, UR5, PT, P0 ;  /* 0x0000000511007c0c */ /* 0x000fda000bf06100 */
[----:B------:R-:W-:Y:S05]  /*0a00*/  @P0 BRA `(.L_x_8) ;  /* 0x0000000400280947 */ /* 0x000fea0003800000 */
[----:B------:R-:W0:Y:S01]  /*0a10*/  LDC.64 R24, c[0x0][0x628] ;  /* 0x00018a00ff187b82 */ /* 0x000e220000000a00 */
[----:B------:R-:W-:Y:S02]  /*0a20*/  IMAD.MOV.U32 R8, RZ, RZ, R16 ;  /* 0x000000ffff087224 */ /* 0x000fe400078e0010 */
[----:B------:R-:W-:-:S05]  /*0a30*/  IMAD.MOV.U32 R9, RZ, RZ, R17 ;  /* 0x000000ffff097224 */ /* 0x000fca00078e0011 */
[----:B------:R-:W1:Y:S08]  /*0a40*/  LDC R0, c[0x0][0x630] ;  /* 0x00018c00ff007b82 */ /* 0x000e700000000800 */
[----:B------:R-:W2:Y:S01]  /*0a50*/  LDC.64 R26, c[0x0][0x620] ;  /* 0x00018800ff1a7b82 */ /* 0x000ea20000000a00 */
[----:B0-----:R-:W-:-:S04]  /*0a60*/  ISETP.NE.U32.AND P0, PT, R24, RZ, PT ;  /* 0x000000ff1800720c */ /* 0x001fc80003f05070 */
[----:B------:R-:W-:-:S13]  /*0a70*/  ISETP.NE.AND.EX P0, PT, R25, RZ, PT, P0 ;  /* 0x000000ff1900720c */ /* 0x000fda0003f05300 */
[----:B-12---:R-:W-:Y:S05]  /*0a80*/  @!P0 BRA `(.L_x_9) ;  /* 0x0000000000288947 */ /* 0x006fea0003800000 */
[----:B------:R-:W0:Y:S02]  /*0a90*/  LDC R13, c[0x0][0x634] ;  /* 0x00018d00ff0d7b82 */ /* 0x000e240000000800 */
[----:B0-----:R-:W-:-:S05]  /*0aa0*/  IADD3 R13, P0, R16, R13, RZ ;  /* 0x0000000d100d7210 */ /* 0x001fca0007f1e0ff */
[----:B------:R-:W-:-:S04]  /*0ab0*/  IMAD.X R15, RZ, RZ, R17, P0 ;  /* 0x000000ffff0f7224 */ /* 0x000fc800000e0611 */
[----:B------:R-:W-:-:S04]  /*0ac0*/  IMAD.WIDE.U32 R8, R15, R24, RZ ;  /* 0x000000180f087225 */ /* 0x000fc800078e00ff */
[----:B------:R-:W-:-:S04]  /*0ad0*/  IMAD.WIDE.U32 R10, P0, R13, R25, R8 ;  /* 0x000000190d0a7225 */ /* 0x000fc80007800008 */
[----:B------:R-:W-:Y:S01]  /*0ae0*/  IMAD.WIDE.U32 R8, R13, R24, RZ ;  /* 0x000000180d087225 */ /* 0x000fe200078e00ff */
[----:B------:R-:W-:-:S03]  /*0af0*/  IADD3.X R13, RZ, RZ, RZ, P0, !PT ;  /* 0x000000ffff0d7210 */ /* 0x000fc600007fe4ff */
[----:B------:R-:W-:Y:S01]  /*0b00*/  IMAD.MOV.U32 R12, RZ, RZ, R11 ;  /* 0x000000ffff0c7224 */ /* 0x000fe200078e000b */
[----:B------:R-:W-:-:S05]  /*0b10*/  IADD3 RZ, P0, R9, R10, RZ ;  /* 0x0000000a09ff7210 */ /* 0x000fca0007f1e0ff */
[----:B------:R-:W-:-:S08]  /*0b20*/  IMAD.WIDE.U32.X R8, R15, R25, R12, P0 ;  /* 0x000000190f087225 */ /* 0x000fd000000e040c */
.L_x_9:
[----:B------:R-:W0:Y:S01]  /*0b30*/  LDC.64 R24, c[0x0][0x640] ;  /* 0x00019000ff187b82 */ /* 0x000e220000000a00 */
[-CC-:B------:R-:W-:Y:S01]  /*0b40*/  SHF.R.U64 R89, R8, R0.reuse, R9.reuse ;  /* 0x0000000008597219 */ /* 0x180fe20000001209 */
[----:B------:R-:W-:Y:S01]  /*0b50*/  IMAD R30, R7, R21, R4 ;  /* 0x00000015071e7224 */ /* 0x000fe200078e0204 */
[----:B------:R-:W-:Y:S01]  /*0b60*/  SHF.R.U32.HI R0, RZ, R0, R9 ;  /* 0x00000000ff007219 */ /* 0x000fe20000011609 */
[----:B------:R-:W-:Y:S01]  /*0b70*/  IMAD.MOV.U32 R21, RZ, RZ, 0x1 ;  /* 0x00000001ff157424 */ /* 0x000fe200078e00ff */
[----:B------:R-:W-:-:S03]  /*0b80*/  IADD3 R5, P0, RZ, -R89, RZ ;  /* 0x80000059ff057210 */ /* 0x000fc60007f1e0ff */
[----:B------:R-:W1:Y:S02]  /*0b90*/  LDC R6, c[0x0][0x618] ;  /* 0x00018600ff067b82 */ /* 0x000e640000000800 */
[----:B------:R-:W-:-:S04]  /*0ba0*/  IMAD.X R9, RZ, RZ, ~R0, P0 ;  /* 0x000000ffff097224 */ /* 0x000fc800000e0e00 */
[-C--:B------:R-:W-:Y:S02]  /*0bb0*/  IMAD R0, R9, R26.reuse, RZ ;  /* 0x0000001a09007224 */ /* 0x080fe400078e02ff */
[----:B------:R-:W2:Y:S01]  /*0bc0*/  LDC R11, c[0x0][0x608] ;  /* 0x00018200ff0b7b82 */ /* 0x000ea20000000800 */
[----:B------:R-:W-:-:S04]  /*0bd0*/  IMAD.WIDE.U32 R8, R5, R26, R16 ;  /* 0x0000001a05087225 */ /* 0x000fc800078e0010 */
[----:B------:R-:W-:-:S03]  /*0be0*/  IMAD R5, R5, R27, R0 ;  /* 0x0000001b05057224 */ /* 0x000fc600078e0200 */
[----:B------:R-:W3:Y:S01]  /*0bf0*/  LDC R12, c[0x0][0x658] ;  /* 0x00019600ff0c7b82 */ /* 0x000ee20000000800 */
[----:B0-----:R-:W-:Y:S01]  /*0c00*/  ISETP.NE.U32.AND P0, PT, R24, RZ, PT ;  /* 0x000000ff1800720c */ /* 0x001fe20003f05070 */
[----:B------:R-:W-:Y:S02]  /*0c10*/  IMAD.IADD R5, R9, 0x1, R5 ;  /* 0x0000000109057824 */ /* 0x000fe400078e0205 */
[----:B------:R-:W-:Y:S01]  /*0c20*/  IMAD.MOV.U32 R9, RZ, RZ, -0x1 ;  /* 0xffffffffff097424 */ /* 0x000fe200078e00ff */
[----:B------:R-:W-:-:S03]  /*0c30*/  ISETP.NE.AND.EX P0, PT, R25, RZ, PT, P0 ;  /* 0x000000ff1900720c */ /* 0x000fc60003f05300 */
[----:B------:R-:W0:Y:S01]  /*0c40*/  LDC R15, c[0x0][0x600] ;  /* 0x00018000ff0f7b82 */ /* 0x000e220000000800 */
[-CC-:B-1----:R-:W-:Y:S02]  /*0c50*/  SHF.R.U64 R13, R8, R6.reuse, R5.reuse ;  /* 0x00000006080d7219 */ /* 0x182fe40000001205 */
[----:B------:R-:W-:-:S05]  /*0c60*/  SHF.R.U32.HI R0, RZ, R6, R5 ;  /* 0x00000006ff007219 */ /* 0x000fca0000011605 */
[----:B------:R-:W1:Y:S01]  /*0c70*/  LDC R14, c[0x0][0x648] ;  /* 0x00019200ff0e7b82 */ /* 0x000e620000000800 */
[-CC-:B--2---:R-:W-:Y:S02]  /*0c80*/  SHF.R.U64 R27, R13, R11.reuse, R0.reuse ;  /* 0x0000000b0d1b7219 */ /* 0x184fe40000001200 */
[----:B------:R-:W-:-:S05]  /*0c90*/  SHF.R.U32.HI R5, RZ, R11, R0 ;  /* 0x0000000bff057219 */ /* 0x000fca0000011600 */
[----:B------:R-:W2:Y:S01]  /*0ca0*/  LDC R20, c[0x0][0x638] ;  /* 0x00018e00ff147b82 */ /* 0x000ea20000000800 */
[-CC-:B---3--:R-:W-:Y:S02]  /*0cb0*/  SHF.R.U64 R28, R27, R12.reuse, R5.reuse ;  /* 0x0000000c1b1c7219 */ /* 0x188fe40000001205 */
[-C--:B------:R-:W-:Y:S02]  /*0cc0*/  SHF.L.U32 R0, R9, R12.reuse, RZ ;  /* 0x0000000c09007219 */ /* 0x080fe400000006ff */
[----:B------:R-:W-:Y:S01]  /*0cd0*/  SHF.R.U32.HI R5, RZ, R12, R5 ;  /* 0x0000000cff057219 */ /* 0x000fe20000011605 */
[----:B------:R-:W-:Y:S01]  /*0ce0*/  IMAD.MOV.U32 R4, RZ, RZ, R28 ;  /* 0x000000ffff047224 */ /* 0x000fe200078e001c */
[----:B------:R-:W-:Y:S01]  /*0cf0*/  LOP3.LUT R10, RZ, R0, RZ, 0x33, !PT ;  /* 0x00000000ff0a7212 */ /* 0x000fe200078e33ff */
[----:B------:R-:W3:Y:S01]  /*0d00*/  LDC R26, c[0x0][0x610] ;  /* 0x00018400ff1a7b82 */ /* 0x000ee20000000800 */
[----:B------:R-:W-:Y:S05]  /*0d10*/  @!P0 BRA `(.L_x_10) ;  /* 0x0000000000288947 */ /* 0x000fea0003800000 */
[----:B------:R-:W4:Y:S02]  /*0d20*/  LDC R9, c[0x0][0x64c] ;  /* 0x00019300ff097b82 */ /* 0x000f240000000800 */
[----:B----4-:R-:W-:-:S05]  /*0d30*/  IADD3 R9, P0, R28, R9, RZ ;  /* 0x000000091c097210 */ /* 0x010fca0007f1e0ff */
[----:B------:R-:W-:-:S04]  /*0d40*/  IMAD.X R11, RZ, RZ, R5, P0 ;  /* 0x000000ffff0b7224 */ /* 0x000fc800000e0605 */
[----:B------:R-:W-:-:S04]  /*0d50*/  IMAD.WIDE.U32 R4, R11, R24, RZ ;  /* 0x000000180b047225 */ /* 0x000fc800078e00ff */
[----:B------:R-:W-:-:S04]  /*0d60*/  IMAD.WIDE.U32 R6, P0, R9, R25, R4 ;  /* 0x0000001909067225 */ /* 0x000fc80007800004 */
[----:B------:R-:W-:-:S04]  /*0d70*/  IMAD.WIDE.U32 R4, R9, R24, RZ ;  /* 0x0000001809047225 */ /* 0x000fc800078e00ff */
[----:B------:R-:W-:Y:S01]  /*0d80*/  IMAD.X R9, RZ, RZ, RZ, P0 ;  /* 0x000000ffff097224 */ /* 0x000fe200000e06ff */
[----:B------:R-:W-:Y:S01]  /*0d90*/  IADD3 RZ, P0, R5, R6, RZ ;  /* 0x0000000605ff7210 */ /* 0x000fe20007f1e0ff */
[----:B------:R-:W-:-:S04]  /*0da0*/  IMAD.MOV.U32 R8, RZ, RZ, R7 ;  /* 0x000000ffff087224 */ /* 0x000fc800078e0007 */
[----:B------:R-:W-:-:S08]  /*0db0*/  IMAD.WIDE.U32.X R4, R11, R25, R8, P0 ;  /* 0x000000190b047225 */ /* 0x000fd000000e0408 */
.L_x_10:
[----:B-1----:R-:W-:Y:S01]  /*0dc0*/  SHF.R.U64 R4, R4, R14, R5 ;  /* 0x0000000e04047219 */ /* 0x002fe20000001205 */
[----:B0-----:R-:W-:Y:S01]  /*0dd0*/  VIADD R6, R15, 0xffffffff ;  /* 0xffffffff0f067836 */ /* 0x001fe20000000000 */
[----:B------:R-:W-:Y:S02]  /*0de0*/  SHF.L.U32 R0, R21, R12, RZ ;  /* 0x0000000c15007219 */ /* 0x000fe400000006ff */
[----:B------:R-:W-:Y:S01]  /*0df0*/  LOP3.LUT R5, R27, R10, RZ, 0xc0, !PT ;  /* 0x0000000a1b057212 */ /* 0x000fe200078ec0ff */
[----:B------:R-:W-:Y:S01]  /*0e00*/  IMAD.MOV R7, RZ, RZ, -R4 ;  /* 0x000000ffff077224 */ /* 0x000fe200078e0a04 */
[----:B------:R-:W-:Y:S02]  /*0e10*/  SEL R3, R3, R30, !P1 ;  /* 0x0000001e03037207 */ /* 0x000fe40004800000 */
[----:B------:R-:W-:Y:S01]  /*0e20*/  LOP3.LUT R6, R13, R6, RZ, 0xc0, !PT ;  /* 0x000000060d067212 */ /* 0x000fe200078ec0ff */
[----:B------:R-:W-:Y:S02]  /*0e30*/  IMAD R4, R0, R4, R5 ;  /* 0x0000000400047224 */ /* 0x000fe400078e0205 */
[----:B--2---:R-:W-:-:S02]  /*0e40*/  IMAD R0, R7, R20, R28 ;  /* 0x0000001407007224 */ /* 0x004fc400078e021c */
[----:B---3--:R-:W-:Y:S01]  /*0e50*/  IMAD R3, R4, R26, R3 ;  /* 0x0000001a04037224 */ /* 0x008fe200078e0203 */
[----:B------:R-:W-:Y:S01]  /*0e60*/  MOV R4, 0x1 ;  /* 0x0000000100047802 */ /* 0x000fe20000000f00 */
[----:B------:R-:W-:-:S03]  /*0e70*/  IMAD R94, R0, R15, R6 ;  /* 0x0000000f005e7224 */ /* 0x000fc600078e0206 */
[----:B------:R-:W-:Y:S02]  /*0e80*/  PRMT R0, R4, 0x7610, R0 ;  /* 0x0000761004007816 */ /* 0x000fe40000000000 */
[----:B------:R-:W-:Y:S02]  /*0e90*/  SEL R92, R94, R3, !P1 ;  /* 0x000000035e5c7207 */ /* 0x000fe40004800000 */
[----:B------:R-:W-:-:S07]  /*0ea0*/  SEL R94, R3, R94, !P1 ;  /* 0x0000005e035e7207 */ /* 0x000fce0004800000 */
.L_x_8:
[----:B------:R-:W-:-:S08]  /*0eb0*/  NOP ;  /* 0x0000000000007918 */ /* 0x000fd00000000000 */
[----:B------:R-:W0:Y:S02]  /*0ec0*/  USETMAXREG.TRY_ALLOC.CTAPOOL UP0, 0xe8 ;  /* 0x000000e8000079c8 */ /* 0x000e240008000600 */
[----:B0-----:R-:W-:-:S13]  /*0ed0*/  PLOP3.LUT P0, PT, PT, PT, UP0, 0x80, 0x0 ;  /* 0x000000000000781c */ /* 0x001fda0003f0f008 */
[----:B------:R-:W-:Y:S05]  /*0ee0*/  @!P0 BRA `(.L_x_8) ;  /* 0xfffffffc00f08947 */ /* 0x000fea000383ffff */
[----:B------:R-:W-:Y:S01]  /*0ef0*/  ULDC.64 UR4, c[0x0][0x598] ;  /* 0x0001660000047ab9 */ /* 0x000fe20000000a00 */
[----:B------:R-:W-:Y:S01]  /*0f00*/  ULDC.64 UR36, c[0x0][0x208] ;  /* 0x0000820000247ab9 */ /* 0x000fe20000000a00 */
[----:B------:R-:W-:-:S04]  /*0f10*/  ISETP.NE.U32.AND P0, PT, RZ, UR4, PT ;  /* 0x00000004ff007c0c */ /* 0x000fc8000bf05070 */
[----:B------:R-:W-:-:S13]  /*0f20*/  ISETP.NE.AND.EX P0, PT, RZ, UR5, PT, P0 ;  /* 0x00000005ff007c0c */ /* 0x000fda000bf05300 */
[----:B------:R-:W-:Y:S05]  /*0f30*/  @!P0 BRA `(.L_x_11) ;  /* 0x00000000001c8947 */ /* 0x000fea0003800000 */
[----:B------:R-:W0:Y:S02]  /*0f40*/  LDC.64 R4, c[0x0][0x598] ;  /* 0x00016600ff047b82 */ /* 0x000e240000000a00 */
[----:B0-----:R-:W2:Y:S02]  /*0f50*/  LDG.E.64 R4, desc[UR36][R4.64] ;  /* 0x0000002404047981 */ /* 0x001ea4000c1e1b00 */
[----:B--2---:R-:W-:-:S04]  /*0f60*/  ISETP.NE.U32.AND P0, PT, R4, RZ, PT ;  /* 0x000000ff0400720c */ /* 0x004fc80003f05070 */
[----:B------:R-:W-:-:S13]  /*0f70*/  ISETP.NE.AND.EX P0, PT, R5, RZ, PT, P0 ;  /* 0x000000ff0500720c */ /* 0x000fda0003f05300 */
[----:B------:R-:W-:Y:S05]  /*0f80*/  @!P0 BRA `(.L_x_11) ;  /* 0x0000000000088947 */ /* 0x000fea0003800000 */
[----:B------:R0:W5:Y:S01]  /*0f90*/  LD.E R88, desc[UR36][R4.64] ;  /* 0x0000002404587980 */ /* 0x000162000c101900 */
[----:B------:R-:W-:Y:S05]  /*0fa0*/  BRA `(.L_x_12) ;  /* 0x0000000000247947 */ /* 0x000fea0003800000 */
.L_x_11:
[----:B------:R-:W-:Y:S02]  /*0fb0*/  ULDC.64 UR4, c[0x0][0x588] ;  /* 0x0001620000047ab9 */ /* 0x000fe40000000a00 */
[----:B------:R-:W-:-:S04]  /*0fc0*/  ISETP.NE.U32.AND P0, PT, RZ, UR4, PT ;  /* 0x00000004ff007c0c */ /* 0x000fc8000bf05070 */
[----:B------:R-:W-:-:S13]  /*0fd0*/  ISETP.NE.AND.EX P0, PT, RZ, UR5, PT, P0 ;  /* 0x00000005ff007c0c */ /* 0x000fda000bf05300 */
[----:B------:R-:W-:Y:S05]  /*0fe0*/  @!P0 BRA `(.L_x_13) ;  /* 0x00000000000c8947 */ /* 0x000fea0003800000 */
[----:B------:R-:W0:Y:S02]  /*0ff0*/  LDC.64 R4, c[0x0][0x588] ;  /* 0x00016200ff047b82 */ /* 0x000e240000000a00 */
[----:B0-----:R1:W5:Y:S01]  /*1000*/  LDG.E R88, desc[UR36][R4.64] ;  /* 0x0000002404587981 */ /* 0x001362000c1e1900 */
[----:B------:R-:W-:Y:S05]  /*1010*/  BRA `(.L_x_12) ;  /* 0x0000000000087947 */ /* 0x000fea0003800000 */
.L_x_13:
[----:B------:R-:W-:Y:S02]  /*1020*/  ULDC UR4, c[0x0][0x580] ;  /* 0x0001600000047ab9 */ /* 0x000fe40000000800 */
[----:B------:R-:W-:-:S07]  /*1030*/  IMAD.U32 R88, RZ, RZ, UR4 ;  /* 0x00000004ff587e24 */ /* 0x000fce000f8e00ff */
.L_x_12:
[----:B------:R-:W-:Y:S02]  /*1040*/  ULDC.64 UR4, c[0x0][0x5a0] ;  /* 0x0001680000047ab9 */ /* 0x000fe40000000a00 */
[----:B------:R-:W-:-:S04]  /*1050*/  ISETP.NE.U32.AND P0, PT, RZ, UR4, PT ;  /* 0x00000004ff007c0c */ /* 0x000fc8000bf05070 */
[----:B------:R-:W-:-:S13]  /*1060*/  ISETP.NE.AND.EX P0, PT, RZ, UR5, PT, P0 ;  /* 0x00000005ff007c0c */ /* 0x000fda000bf05300 */
[----:B------:R-:W-:Y:S05]  /*1070*/  @!P0 BRA `(.L_x_14) ;  /* 0x00000000001c8947 */ /* 0x000fea0003800000 */
[----:B01----:R-:W0:Y:S02]  /*1080*/  LDC.64 R4, c[0x0][0x5a0] ;  /* 0x00016800ff047b82 */ /* 0x003e240000000a00 */
[----:B0-----:R-:W2:Y:S02]  /*1090*/  LDG.E.64 R4, desc[UR36][R4.64] ;  /* 0x0000002404047981 */ /* 0x001ea4000c1e1b00 */
[----:B--2---:R-:W-:-:S04]  /*10a0*/  ISETP.NE.U32.AND P0, PT, R4, RZ, PT ;  /* 0x000000ff0400720c */ /* 0x004fc80003f05070 */
[----:B------:R-:W-:-:S13]  /*10b0*/  ISETP.NE.AND.EX P0, PT, R5, RZ, PT, P0 ;  /* 0x000000ff0500720c */ /* 0x000fda0003f05300 */
[----:B------:R-:W-:Y:S05]  /*10c0*/  @!P0 BRA `(.L_x_14) ;  /* 0x0000000000088947 */ /* 0x000fea0003800000 */
[----:B------:R0:W5:Y:S01]  /*10d0*/  LD.E R90, desc[UR36][R4.64] ;  /* 0x00000024045a7980 */ /* 0x000162000c101900 */
[----:B------:R-:W-:Y:S05]  /*10e0*/  BRA `(.L_x_15) ;  /* 0x0000000000247947 */ /* 0x000fea0003800000 */
.L_x_14:
[----:B------:R-:W-:Y:S02]  /*10f0*/  ULDC.64 UR4, c[0x0][0x590] ;  /* 0x0001640000047ab9 */ /* 0x000fe40000000a00 */
[----:B------:R-:W-:-:S04]  /*1100*/  ISETP.NE.U32.AND P0, PT, RZ, UR4, PT ;  /* 0x00000004ff007c0c */ /* 0x000fc8000bf05070 */
[----:B------:R-:W-:-:S13]  /*1110*/  ISETP.NE.AND.EX P0, PT, RZ, UR5, PT, P0 ;  /* 0x00000005ff007c0c */ /* 0x000fda000bf05300 */
[----:B------:R-:W-:Y:S05]  /*1120*/  @!P0 BRA `(.L_x_16) ;  /* 0x00000000000c8947 */ /* 0x000fea0003800000 */
[----:B------:R-:W2:Y:S02]  /*1130*/  LDC.64 R90, c[0x0][0x590] ;  /* 0x00016400ff5a7b82 */ /* 0x000ea40000000a00 */
[----:B--2---:R2:W5:Y:S01]  /*1140*/  LDG.E R90, desc[UR36][R90.64] ;  /* 0x000000245a5a7981 */ /* 0x004562000c1e1900 */
[----:B------:R-:W-:Y:S05]  /*1150*/  BRA `(.L_x_15) ;  /* 0x0000000000087947 */ /* 0x000fea0003800000 */
.L_x_16:
[----:B------:R-:W-:Y:S02]  /*1160*/  ULDC UR4, c[0x0][0x584] ;  /* 0x0001610000047ab9 */ /* 0x000fe40000000800 */
[----:B------:R-:W-:-:S07]  /*1170*/  IMAD.U32 R90, RZ, RZ, UR4 ;  /* 0x00000004ff5a7e24 */ /* 0x000fce000f8e00ff */
.L_x_15:
[----:B------:R-:W-:-:S13]  /*1180*/  LOP3.LUT P0, RZ, R0, 0xff, RZ, 0xc0, !PT ;  /* 0x000000ff00ff7812 */ /* 0x000fda000780c0ff */
[----:B------:R-:W-:Y:S05]  /*1190*/  @!P0 EXIT ;  /* 0x000000000000894d */ /* 0x000fea0003800000 */
[----:B------:R-:W-:Y:S01]  /*11a0*/  ULDC UR4, c[0x0][0x28c] ;  /* 0x0000a30000047ab9 */ /* 0x000fe20000000800 */
[----:B------:R-:W-:Y:S01]  /*11b0*/  LOP3.LUT R106, R19, 0x1, RZ, 0xfc, !PT ;  /* 0x00000001136a7812 */ /* 0x000fe200078efcff */
[----:B------:R-:W-:Y:S01]  /*11c0*/  UIADD3 UR4, UR4, 0x1f, URZ ;  /* 0x0000001f04047890 */ /* 0x000fe2000fffe03f */
[----:B------:R-:W-:Y:S01]  /*11d0*/  UMOV UR38, URZ ;  /* 0x0000003f00267c82 */ /* 0x000fe20008000000 */
[----:B------:R-:W-:Y:S02]  /*11e0*/  UMOV UR39, URZ ;  /* 0x0000003f00277c82 */ /* 0x000fe40008000000 */
[----:B------:R-:W-:-:S04]  /*11f0*/  USHF.R.S32.HI UR5, URZ, 0x1f, UR4 ;  /* 0x0000001f3f057899 */ /* 0x000fc80008011404 */
[----:B------:R-:W-:-:S04]  /*1200*/  ULEA.HI UR5, UR5, UR4, URZ, 0x5 ;  /* 0x0000000405057291 */ /* 0x000fc8000f8f283f */
[----:B------:R-:W-:-:S12]  /*1210*/  USHF.R.S32.HI UR40, URZ, 0x5, UR5 ;  /* 0x000000053f287899 */ /* 0x000fd80008011405 */
.L_x_162:
[----:B------:R-:W-:Y:S01]  /*1220*/  LOP3.LUT R0, R18, 0x80, RZ, 0xc0, !PT ;  /* 0x0000008012007812 */ /* 0x000fe200078ec0ff */
[----:B---3--:R-:W3:Y:S01]  /*1230*/  S2UR UR7, SR_CgaCtaId ;  /* 0x00000000000779c3 */ /* 0x008ee20000008800 */
[----:B------:R-:W-:Y:S02]  /*1240*/  UMOV UR6, 0x400 ;  /* 0x0000040000067882 */ /* 0x000fe40000000000 */
[----:B------:R-:W-:-:S06]  /*1250*/  SHF.R.U32.HI R0, RZ, 0x7, R0 ;  /* 0x00000007ff007819 */ /* 0x000fcc0000011600 */
[----:B----4-:R-:W4:Y:S01]  /*1260*/  SHFL.IDX PT, R0, R0, RZ, 0x1f ;  /* 0x00001fff00007589 */ /* 0x010f2200000e0000 */
[----:B---3--:R-:W-:Y:S01]  /*1270*/  ULEA UR6, UR7, UR6, 0x18 ;  /* 0x0000000607067291 */ /* 0x008fe2000f8ec03f */
[----:B----4-:R-:W-:-:S13]  /*1280*/  R2UR UR4, R0 ;  /* 0x00000000000472ca */ /* 0x010fda00000e0000 */
[----:B------:R-:W-:-:S04]  /*1290*/  ULEA.HI UR5, UR4, UR4, URZ, 0x1 ;  /* 0x0000000404057291 */ /* 0x000fc8000f8f083f */
[----:B------:R-:W-:-:S04]  /*12a0*/  ULOP3.LUT UR5, UR5, 0x7fffe, URZ, 0xc0, !UPT ;  /* 0x0007fffe05057892 */ /* 0x000fc8000f8ec03f */
[----:B------:R-:W-:-:S03]  /*12b0*/  UIADD3 UR5, UR4, -UR5, URZ ;  /* 0x8000000504057290 */ /* 0x000fc6000fffe03f */
[----:B------:R-:W-:Y:S01]  /*12c0*/  ULDC UR4, c[0x0][0x28c] ;  /* 0x0000a30000047ab9 */ /* 0x000fe20000000800 */
[----:B------:R-:W-:Y:S01]  /*12d0*/  ULEA UR5, UR5, UR6, 0xd ;  /* 0x0000000605057291 */ /* 0x000fe2000f8e683f */
[----:B------:R-:W-:-:S03]  /*12e0*/  ISETP.LT.AND P0, PT, RZ, UR4, PT ;  /* 0x00000004ff007c0c */ /* 0x000fc6000bf01270 */
[----:B------:R-:W-:-:S04]  /*12f0*/  UIADD3 UR5, UR5, 0x100, URZ ;  /* 0x0000010005057890 */ /* 0x000fc8000fffe03f */
[----:B------:R-:W-:-:S04]  /*1300*/  USHF.R.U32.HI UR5, URZ, 0x4, UR5 ;  /* 0x000000043f057899 */ /* 0x000fc80008011605 */
[----:B------:R-:W-:Y:S02]  /*1310*/  ULOP3.LUT UR41, UR5, 0x3fff, URZ, 0xc0, !UPT ;  /* 0x00003fff05297892 */ /* 0x000fe4000f8ec03f */
[----:B01----:R-:W-:Y:S10]  /*1320*/  @P0 BRA `(.L_x_17) ;  /* 0x0000000000400947 */ /* 0x003ff40003800000 */
[----:B------:R-:W-:Y:S01]  /*1330*/  MOV R0, 0x0 ;  /* 0x0000000000007802 */ /* 0x000fe20000000f00 */
[----:B------:R-:W-:Y:S01]  /*1340*/  ULDC.64 UR4, c[0x4][0x68] ;  /* 0x01001a0000047ab9 */ /* 0x000fe20000000a00 */
[----:B------:R-:W-:Y:S01]  /*1350*/  ULDC.64 UR6, c[0x4][0x8] ;  /* 0x0100020000067ab9 */ /* 0x000fe20000000a00 */
[----:B01----:R-:W-:Y:S01]  /*1360*/  IMAD.U32 R4, RZ, RZ, UR4 ;  /* 0x00000004ff047e24 */ /* 0x003fe2000f8e00ff */
[----:B------:R0:W1:Y:S01]  /*1370*/  LDC.64 R14, c[0x4][R0] ;  /* 0x01000000000e7b82 */ /* 0x0000620000000a00 */
[----:B------:R-:W-:Y:S01]  /*1380*/  IMAD.U32 R5, RZ, RZ, UR5 ;  /* 0x00000005ff057e24 */ /* 0x000fe2000f8e00ff */
[----:B------:R-:W-:Y:S01]  /*1390*/  ULDC.64 UR4, c[0x4][0x70] ;  /* 0x01001c0000047ab9 */ /* 0x000fe20000000a00 */
[----:B------:R-:W-:Y:S02]  /*13a0*/  IMAD.U32 R10, RZ, RZ, UR6 ;  /* 0x00000006ff0a7e24 */ /* 0x000fe4000f8e00ff */
[----:B------:R-:W-:Y:S02]  /*13b0*/  IMAD.U32 R6, RZ, RZ, UR4 ;  /* 0x00000004ff067e24 */ /* 0x000fe4000f8e00ff */
[----:B------:R-:W-:-:S02]  /*13c0*/  IMAD.U32 R7, RZ, RZ, UR5 ;  /* 0x00000005ff077e24 */ /* 0x000fc4000f8e00ff */
[----:B------:R-:W-:Y:S02]  /*13d0*/  IMAD.U32 R11, RZ, RZ, UR7 ;  /* 0x00000007ff0b7e24 */ /* 0x000fe4000f8e00ff */
[----:B------:R-:W-:Y:S02]  /*13e0*/  IMAD.MOV.U32 R8, RZ, RZ, 0x1e1 ;  /* 0x000001e1ff087424 */ /* 0x000fe400078e00ff */
[----:B------:R-:W-:Y:S02]  /*13f0*/  IMAD.MOV.U32 R12, RZ, RZ, 0x1 ;  /* 0x00000001ff0c7424 */ /* 0x000fe400078e00ff */
[----:B0-----:R-:W-:-:S07]  /*1400*/  IMAD.MOV.U32 R13, RZ, RZ, RZ ;  /* 0x000000ffff0d7224 */ /* 0x001fce00078e00ff */
[----:B------:R-:W-:-:S07]  /*1410*/  LEPC R20, `(.L_x_17) ;  /* 0x000000001014794e */ /* 0x000fce0000000000 */
[----:B-12--5:R-:W-:Y:S05]  /*1420*/  CALL.ABS.NOINC R14 ;  /* 0x000000000e007343 */ /* 0x026fea0003c00000 */
.L_x_17:
[----:B------:R-:W-:-:S13]  /*1430*/  ISETP.NE.AND P0, PT, R106, 0x3, PT ;  /* 0x000000036a00780c */ /* 0x000fda0003f05270 */
[----:B------:R-:W-:Y:S05]  /*1440*/  @!P0 BRA `(.L_x_18) ;  /* 0x0000000000048947 */ /* 0x000fea0003800000 */
[----:B------:R-:W-:Y:S01]  /*1450*/  BPT.TRAP 0x1 ;  /* 0x000000040000795c */ /* 0x000fe20000300000 */
.L_x_18:
[----:B------:R-:W3:Y:S01]  /*1460*/  S2UR UR5, SR_CgaCtaId ;  /* 0x00000000000579c3 */ /* 0x000ee20000008800 */
[----:B------:R-:W-:Y:S01]  /*1470*/  UMOV UR4, 0x400 ;  /* 0x0000040000047882 */ /* 0x000fe20000000000 */
[----:B------:R-:W-:Y:S01]  /*1480*/  MOV R3, UR39 ;  /* 0x0000002700037c02 */ /* 0x000fe20008000f00 */
[----:B------:R-:W-:-:S05]  /*1490*/  IMAD.U32 R0, RZ, RZ, UR38 ;  /* 0x00000026ff007e24 */ /* 0x000fca000f8e00ff */
[----:B------:R-:W-:Y:S01]  /*14a0*/  SHF.L.U32 R0, R0, 0x1f, RZ ;  /* 0x0000001f00007819 */ /* 0x000fe200000006ff */
[----:B---3--:R-:W-:-:S06]  /*14b0*/  ULEA UR4, UR5, UR4, 0x18 ;  /* 0x0000000405047291 */ /* 0x008fcc000f8ec03f */
[----:B------:R-:W-:-:S04]  /*14c0*/  IMAD.U32 R6, RZ, RZ, UR4 ;  /* 0x00000004ff067e24 */ /* 0x000fc8000f8e00ff */
[----:B------:R-:W-:-:S04]  /*14d0*/  IMAD R3, R3, 0x8, R6 ;  /* 0x0000000803037824 */ /* 0x000fc800078e0206 */
[----:B------:R3:W4:Y:S01]  /*14e0*/  SYNCS.PHASECHK.TRANS64.TRYWAIT P1, [R3+URZ], R0 ;  /* 0x00000000030075a7 */ /* 0x000722000802017f */
[----:B------:R-:W-:Y:S05]  /*14f0*/  @!P0 BRA `(.L_x_19) ;  /* 0x0000000000048947 */ /* 0x000fea0003800000 */
[----:B------:R-:W-:Y:S01]  /*1500*/  BPT.TRAP 0x1 ;  /* 0x000000040000795c */ /* 0x000fe20000300000 */
.L_x_19:
[----:B----4-:R-:W-:Y:S05]  /*1510*/  @P1 BRA `(.L_x_20) ;  /* 0x0000000000081947 */ /* 0x010fea0003800000 */
[----:B------:R-:W4:Y:S02]  /*1520*/  SYNCS.PHASECHK.TRANS64.TRYWAIT P1, [R3+URZ], R0 ;  /* 0x00000000030075a7 */ /* 0x000f24000802017f */
[----:B----4-:R-:W-:Y:S05]  /*1530*/  @!P1 BRA `(.L_x_21) ;  /* 0x0000006800409947 */ /* 0x010fea0003800000 */
.L_x_20:
[----:B------:R-:W-:-:S04]  /*1540*/  UISETP.LT.AND UP0, UPT, UR40, 0x1, UPT ;  /* 0x000000012800788c */ /* 0x000fc8000bf01270 */
[----:B------:R-:W-:-:S06]  /*1550*/  USEL UR4, UR40, 0x1, UP0 ;  /* 0x0000000128047887 */ /* 0x000fcc0008000000 */
[----:B---34-:R-:W-:Y:S01]  /*1560*/  IMAD.U32 R0, RZ, RZ, UR4 ;  /* 0x00000004ff007e24 */ /* 0x018fe2000f8e00ff */
[----:B------:R-:W-:Y:S05]  /*1570*/  WARPSYNC.ALL ;  /* 0x0000000000007948 */ /* 0x000fea0003800000 */
[----:B------:R-:W-:-:S04]  /*1580*/  IADD3 R0, -R0, UR40, RZ ;  /* 0x0000002800007c10 */ /* 0x000fc8000fffe1ff */
[----:B------:R-:W-:Y:S02]  /*1590*/  ISETP.GE.AND P1, PT, R0, 0x1, PT ;  /* 0x000000010000780c */ /* 0x000fe40003f26270 */
[----:B------:R-:W-:Y:S01]  /*15a0*/  R2UR UR4, R6 ;  /* 0x00000000060472ca */ /* 0x000fe200000e0000 */
[----:B------:R-:W-:Y:S01]  /*15b0*/  WARPGROUP.ARRIVE ;  /* 0x00000000000079c5 */ /* 0x000fe20000000000 */
[----:B------:R-:W-:Y:S01]  /*15c0*/  UMOV UR9, 0x40000040 ;  /* 0x4000004000097882 */ /* 0x000fe20000000000 */
[----:B------:R-:W-:-:S10]  /*15d0*/  UMOV UR11, 0x40000040 ;  /* 0x40000040000b7882 */ /* 0x000fd40000000000 */
[----:B------:R-:W-:-:S04]  /*15e0*/  UIADD3 UR4, UR4, 0x28100, URZ ;  /* 0x0002810004047890 */ /* 0x000fc8000fffe03f */
[----:B------:R-:W-:-:S04]  /*15f0*/  USHF.R.U32.HI UR4, URZ, 0x4, UR4 ;  /* 0x000000043f047899 */ /* 0x000fc80008011604 */
[----:B------:R-:W-:Y:S02]  /*1600*/  ULOP3.LUT UR5, UR4, 0x3fff, URZ, 0xc0, !UPT ;  /* 0x00003fff04057892 */ /* 0x000fe4000f8ec03f */
[----:B------:R-:W-:Y:S02]  /*1610*/  ULOP3.LUT UR4, UR41, 0x10000, URZ, 0xfc, !UPT ;  /* 0x0001000029047892 */ /* 0x000fe4000f8efc3f */
[----:B------:R-:W-:Y:S02]  /*1620*/  ULOP3.LUT UR5, UR5, 0x10000, URZ, 0xfc, !UPT ;  /* 0x0001000005057892 */ /* 0x000fe4000f8efc3f */
[----:B------:R-:W-:Y:S02]  /*1630*/  ULEA UR7, UR39, UR4, 0xb ;  /* 0x0000000427077291 */ /* 0x000fe4000f8e583f */
[----:B------:R-:W-:Y:S02]  /*1640*/  ULEA UR6, UR39, UR5, 0x9 ;  /* 0x0000000527067291 */ /* 0x000fe4000f8e483f */
[----:B------:R-:W-:-:S03]  /*1650*/  UIADD3 UR12, UR7, 0x400, URZ ;  /* 0x00000400070c7890 */ /* 0x000fc6000fffe03f */
[----:B------:R-:W-:Y:S02]  /*1660*/  UMOV UR8, UR7 ;  /* 0x0000000700087c82 */ /* 0x000fe40008000000 */
[----:B------:R-:W-:Y:S02]  /*1670*/  UMOV UR10, UR6 ;  /* 0x00000006000a7c82 */ /* 0x000fe40008000000 */
[----:B------:R-:W-:Y:S01]  /*1680*/  HGMMA.64x64x8.F32.TF32 R56, gdesc[UR8], RZ, !UPT, gsb0 ;  /* 0x04e00000083879f0 */ /* 0x000fe2000c0028ff */
[----:B------:R-:W-:Y:S01]  /*1690*/  UMOV UR8, UR12 ;  /* 0x0000000c00087c82 */ /* 0x000fe20008000000 */
[----:B------:R-:W-:Y:S01]  /*16a0*/  UMOV UR9, 0x40000040 ;  /* 0x4000004000097882 */ /* 0x000fe20000000000 */
[----:B------:R-:W-:Y:S01]  /*16b0*/  UIADD3 UR12, UR7, 0x402, URZ ;  /* 0x00000402070c7890 */ /* 0x000fe2000fffe03f */
[----:B------:R-:W-:Y:S02]  /*16c0*/  WARPGROUP.DEPBAR.LE gsb0, 0x0 ;  /* 0x00008000000079c5 */ /* 0x000fe40000010000 */
[----:B------:R-:W-:-:S06]  /*16d0*/  WARPGROUP.ARRIVE ;  /* 0x00000000000079c5 */ /* 0x000fcc0000000000 */
[----:B------:R-:W-:Y:S01]  /*16e0*/  HGMMA.64x64x8.F32.TF32 R24, gdesc[UR8], RZ, !UPT, gsb0 ;  /* 0x04e00000081879f0 */ /* 0x000fe2000c0028ff */
[----:B------:R-:W-:Y:S02]  /*16f0*/  UIADD3 UR8, UR7, 0x2, URZ ;  /* 0x0000000207087890 */ /* 0x000fe4000fffe03f */
[----:B------:R-:W-:Y:S01]  /*1700*/  UIADD3 UR10, UR6, 0x2, URZ ;  /* 0x00000002060a7890 */ /* 0x000fe2000fffe03f */
[----:B------:R-:W-:Y:S01]  /*1710*/  UMOV UR9, 0x40000040 ;  /* 0x4000004000097882 */ /* 0x000fe20000000000 */
[----:B------:R-:W-:Y:S01]  /*1720*/  UMOV UR11, 0x40000040 ;  /* 0x40000040000b7882 */ /* 0x000fe20000000000 */
[----:B------:R-:W-:Y:S02]  /*1730*/  WARPGROUP.DEPBAR.LE gsb0, 0x0 ;  /* 0x00008000000079c5 */ /* 0x000fe40000010000 */
[----:B------:R-:W-:-:S06]  /*1740*/  WARPGROUP.ARRIVE ;  /* 0x00000000000079c5 */ /* 0x000fcc0000000000 */
[----:B------:R-:W-:Y:S01]  /*1750*/  HGMMA.64x64x8.F32.TF32 R56, gdesc[UR8], R56, gsb0 ;  /* 0x04e00000083879f0 */ /* 0x000fe20008002838 */
[----:B------:R-:W-:Y:S01]  /*1760*/  UMOV UR8, UR12 ;  /* 0x0000000c00087c82 */ /* 0x000fe20008000000 */
[----:B------:R-:W-:Y:S01]  /*1770*/  UMOV UR9, 0x40000040 ;  /* 0x4000004000097882 */ /* 0x000fe20000000000 */
[----:B------:R-:W-:Y:S01]  /*1780*/  UIADD3 UR12, UR7, 0x404, URZ ;  /* 0x00000404070c7890 */ /* 0x000fe2000fffe03f */
[----:B------:R-:W-:Y:S02]  /*1790*/  WARPGROUP.DEPBAR.LE gsb0, 0x0 ;  /* 0x00008000000079c5 */ /* 0x000fe40000010000 */
[----:B------:R-:W-:-:S06]  /*17a0*/  WARPGROUP.ARRIVE ;  /* 0x00000000000079c5 */ /* 0x000fcc0000000000 */
[----:B------:R-:W-:Y:S01]  /*17b0*/  HGMMA.64x64x8.F32.TF32 R24, gdesc[UR8], R24, gsb0 ;  /* 0x04e00000081879f0 */ /* 0x000fe20008002818 */
        /* <DEDUP_REMOVED lines=9> */
[----:B------:R-:W-:Y:S02]  /*1850*/  WARPGROUP.DEPBAR.LE gsb0, 0x0 ;  /* 0x00008000000079c5 */ /* 0x000fe40000010000 */
[----:B------:R-:W-:-:S06]  /*1860*/  WARPGROUP.ARRIVE ;  /* 0x00000000000079c5 */ /* 0x000fcc0000000000 */
[----:B------:R-:W-:Y:S01]  /*1870*/  HGMMA.64x64x8.F32.TF32 R24, gdesc[UR8], R24, gsb0 ;  /* 0x04e00000081879f0 */ /* 0x000fe20008002818 */
[----:B------:R-:W-:Y:S02]  /*1880*/  UIADD3 UR8, UR7, 0x6, URZ ;  /* 0x0000000607087890 */ /* 0x000fe4000fffe03f */
[----:B------:R-:W-:Y:S01]  /*1890*/  UIADD3 UR10, UR6, 0x6, URZ ;  /* 0x00000006060a7890 */ /* 0x000fe2000fffe03f */
[----:B------:R-:W-:Y:S01]  /*18a0*/  UMOV UR9, 0x40000040 ;  /* 0x4000004000097882 */ /* 0x000fe20000000000 */
[----:B------:R-:W-:Y:S01]  /*18b0*/  UMOV UR11, 0x40000040 ;  /* 0x40000040000b7882 */ /* 0x000fe20000000000 */
[----:B------:R-:W-:Y:S01]  /*18c0*/  UIADD3 UR7, UR7, 0x406, URZ ;  /* 0x0000040607077890 */ /* 0x000fe2000fffe03f */
[----:B------:R-:W-:Y:S02]  /*18d0*/  WARPGROUP.DEPBAR.LE gsb0, 0x0 ;  /* 0x00008000000079c5 */ /* 0x000fe40000010000 */
[----:B------:R-:W-:-:S06]  /*18e0*/  WARPGROUP.ARRIVE ;  /* 0x00000000000079c5 */ /* 0x000fcc0000000000 */
[----:B------:R-:W-:Y:S01]  /*18f0*/  HGMMA.64x64x8.F32.TF32 R56, gdesc[UR8], R56, gsb0 ;  /* 0x04e00000083879f0 */ /* 0x000fe20008002838 */
[----:B------:R-:W-:Y:S01]  /*1900*/  UMOV UR8, UR7 ;  /* 0x0000000700087c82 */ /* 0x000fe20008000000 */
[----:B------:R-:W-:Y:S01]  /*1910*/  UMOV UR9, 0x40000040 ;  /* 0x4000004000097882 */ /* 0x000fe20000000000 */
[----:B------:R-:W-:Y:S02]  /*1920*/  WARPGROUP.DEPBAR.LE gsb0, 0x0 ;  /* 0x00008000000079c5 */ /* 0x000fe40000010000 */
[----:B------:R-:W-:-:S06]  /*1930*/  WARPGROUP.ARRIVE ;  /* 0x00000000000079c5 */ /* 0x000fcc0000000000 */
[----:B------:R-:W-:Y:S03]  /*1940*/  HGMMA.64x64x8.F32.TF32 R24, gdesc[UR8], R24, gsb0 ;  /* 0x04e00000081879f0 */ /* 0x000fe60008002818 */
[----:B------:R-:W-:Y:S02]  /*1950*/  WARPGROUP.DEPBAR.LE gsb0, 0x0 ;  /* 0x00008000000079c5 */ /* 0x000fe40000010000 */
[----:B------:R-:W-:Y:S05]  /*1960*/  @!P1 BRA `(.L_x_22) ;  /* 0x0000000400849947 */ /* 0x000fea0003800000 */
[----:B------:R-:W-:Y:S02]  /*1970*/  UIADD3 UR6, UR39, 0x1, URZ ;  /* 0x0000000127067890 */ /* 0x000fe4000fffe03f */
[----:B------:R-:W-:Y:S02]  /*1980*/  IMAD.U32 R3, RZ, RZ, UR39 ;  /* 0x00000027ff037e24 */ /* 0x000fe4000f8e00ff */
[----:B------:R-:W-:-:S04]  /*1990*/  UISETP.NE.AND UP0, UPT, UR6, 0x5, UPT ;  /* 0x000000050600788c */ /* 0x000fc8000bf05270 */
[----:B------:R-:W-:Y:S02]  /*19a0*/  USEL UR7, URZ, 0x1, UP0 ;  /* 0x000000013f077887 */ /* 0x000fe40008000000 */
[----:B------:R-:W-:Y:S02]  /*19b0*/  USEL UR6, UR6, URZ, UP0 ;  /* 0x0000003f06067287 */ /* 0x000fe40008000000 */
[----:B------:R-:W-:-:S06]  /*19c0*/  ULOP3.LUT UR7, UR38, UR7, URZ, 0x3c, !UPT ;  /* 0x0000000726077292 */ /* 0x000fcc000f8e3c3f */
[----:B------:R-:W-:-:S07]  /*19d0*/  IMAD.U32 R7, RZ, RZ, UR7 ;  /* 0x00000007ff077e24 */ /* 0x000fce000f8e00ff */
.L_x_29:
[----:B------:R-:W-:Y:S05]  /*19e0*/  @!P0 BRA `(.L_x_23) ;  /* 0x0000000000048947 */ /* 0x000fea0003800000 */
[----:B------:R-:W-:Y:S01]  /*19f0*/  BPT.TRAP 0x1 ;  /* 0x000000040000795c */ /* 0x000fe20000300000 */
.L_x_23:
[----:B------:R-:W3:Y:S01]  /*1a00*/  S2UR UR8, SR_CgaCtaId ;  /* 0x00000000000879c3 */ /* 0x000ee20000008800 */
[----:B------:R-:W-:Y:S01]  /*1a10*/  UMOV UR7, 0x400 ;  /* 0x0000040000077882 */ /* 0x000fe20000000000 */
[----:B01----:R-:W-:Y:S01]  /*1a20*/  IMAD.U32 R5, RZ, RZ, UR6 ;  /* 0x00000006ff057e24 */ /* 0x003fe2000f8e00ff */
[----:B------:R-:W-:Y:S01]  /*1a30*/  SHF.L.U32 R4, R7, 0x1f, RZ ;  /* 0x0000001f07047819 */ /* 0x000fe200000006ff */
[----:B---3--:R-:W-:-:S06]  /*1a40*/  ULEA UR7, UR8, UR7, 0x18 ;  /* 0x0000000708077291 */ /* 0x008fcc000f8ec03f */
[----:B------:R-:W-:-:S04]  /*1a50*/  IMAD.U32 R6, RZ, RZ, UR7 ;  /* 0x00000007ff067e24 */ /* 0x000fc8000f8e00ff */
[----:B------:R-:W-:-:S04]  /*1a60*/  IMAD R5, R5, 0x8, R6 ;  /* 0x0000000805057824 */ /* 0x000fc800078e0206 */
[----:B------:R0:W1:Y:S01]  /*1a70*/  SYNCS.PHASECHK.TRANS64.TRYWAIT P1, [R5+URZ], R4 ;  /* 0x00000004050075a7 */ /* 0x000062000802017f */
[----:B------:R-:W-:Y:S05]  /*1a80*/  @!P0 BRA `(.L_x_24) ;  /* 0x0000000000048947 */ /* 0x000fea0003800000 */
[----:B------:R-:W-:Y:S01]  /*1a90*/  BPT.TRAP 0x1 ;  /* 0x000000040000795c */ /* 0x000fe20000300000 */
.L_x_24:
[----:B-1----:R-:W-:Y:S05]  /*1aa0*/  @P1 BRA `(.L_x_25) ;  /* 0x0000000000081947 */ /* 0x002fea0003800000 */
[----:B------:R-:W1:Y:S02]  /*1ab0*/  SYNCS.PHASECHK.TRANS64.TRYWAIT P1, [R5+URZ], R4 ;  /* 0x00000004050075a7 */ /* 0x000e64000802017f */
[----:B-1----:R-:W-:Y:S05]  /*1ac0*/  @!P1 BRA `(.L_x_26) ;  /* 0x0000006000f09947 */ /* 0x002fea0003800000 */
.L_x_25:
[----:B------:R-:W-:Y:S01]  /*1ad0*/  ULEA UR7, UR6, UR5, 0x9 ;  /* 0x0000000506077291 */ /* 0x000fe2000f8e483f */
[----:B------:R-:W-:Y:S01]  /*1ae0*/  WARPGROUP.ARRIVE ;  /* 0x00000000000079c5 */ /* 0x000fe20000000000 */
[----:B------:R-:W-:Y:S01]  /*1af0*/  ULEA UR12, UR6, UR4, 0xb ;  /* 0x00000004060c7291 */ /* 0x000fe2000f8e583f */
[----:B------:R-:W-:Y:S01]  /*1b00*/  UMOV UR11, 0x40000040 ;  /* 0x40000040000b7882 */ /* 0x000fe20000000000 */
[----:B------:R-:W-:Y:S02]  /*1b10*/  UMOV UR9, 0x40000040 ;  /* 0x4000004000097882 */ /* 0x000fe40000000000 */
[----:B------:R-:W-:Y:S01]  /*1b20*/  UIADD3 UR13, UR12, 0x400, URZ ;  /* 0x000004000c0d7890 */ /* 0x000fe2000fffe03f */
[----:B------:R-:W-:Y:S02]  /*1b30*/  UMOV UR10, UR7 ;  /* 0x00000007000a7c82 */ /* 0x000fe40008000000 */
[----:B------:R-:W-:Y:S02]  /*1b40*/  UMOV UR8, UR12 ;  /* 0x0000000c00087c82 */ /* 0x000fe40008000000 */
[----:B------:R-:W-:Y:S01]  /*1b50*/  HGMMA.64x64x8.F32.TF32 R56, gdesc[UR8], R56, gsb0 ;  /* 0x04e00000083879f0 */ /* 0x000fe20008002838 */
[----:B------:R-:W-:Y:S01]  /*1b60*/  UMOV UR9, 0x40000040 ;  /* 0x4000004000097882 */ /* 0x000fe20000000000 */
[----:B------:R-:W-:Y:S01]  /*1b70*/  UMOV UR8, UR13 ;  /* 0x0000000d00087c82 */ /* 0x000fe20008000000 */
[----:B------:R-:W-:Y:S01]  /*1b80*/  UIADD3 UR13, UR12, 0x402, URZ ;  /* 0x000004020c0d7890 */ /* 0x000fe2000fffe03f */
[----:B------:R-:W-:-:S02]  /*1b90*/  WARPGROUP.DEPBAR.LE gsb0, 0x0 ;  /* 0x00008000000079c5 */ /* 0x000fc40000010000 */
        /* <DEDUP_REMOVED lines=42> */
[----:B------:R-:W-:Y:S01]  /*1e40*/  BPT.TRAP 0x1 ;  /* 0x000000040000795c */ /* 0x000fe20000300000 */
.L_x_27:
[----:B------:R-:W-:-:S13]  /*1e50*/  ISETP.NE.AND P1, PT, R23, RZ, PT ;  /* 0x000000ff1700720c */ /* 0x000fda0003f25270 */
[----:B01----:R-:W-:-:S04]  /*1e60*/  @P1 IMAD R4, R3, 0x8, R6 ;  /* 0x0000000803041824 */ /* 0x003fc800078e0206 */
[----:B------:R-:W-:-:S05]  /*1e70*/  @P1 VIADD R5, R4, 0x28 ;  /* 0x0000002804051836 */ /* 0x000fca0000000000 */
[----:B------:R-:W-:-:S04]  /*1e80*/  @P1 PRMT R5, R22, 0x654, R5 ;  /* 0x0000065416051816 */ /* 0x000fc80000000005 */
[----:B------:R0:W-:Y:S01]  /*1e90*/  @P1 SYNCS.ARRIVE.TRANS64.RED.A1T0 RZ, [R5+URZ], RZ ;  /* 0x000000ff05ff19a7 */ /* 0x0001e2000810043f */
[----:B------:R-:W-:-:S13]  /*1ea0*/  ISETP.GT.U32.AND P1, PT, R19, 0x1, PT ;  /* 0x000000011300780c */ /* 0x000fda0003f24070 */
[----:B0-----:R-:W-:Y:S05]  /*1eb0*/  @P1 BRA `(.L_x_28) ;  /* 0x0000000000041947 */ /* 0x001fea0003800000 */
[----:B------:R-:W-:Y:S01]  /*1ec0*/  BPT.TRAP 0x1 ;  /* 0x000000040000795c */ /* 0x000fe20000300000 */
.L_x_28:
[----:B------:R-:W-:Y:S01]  /*1ed0*/  UIADD3 UR6, UR6, 0x1, URZ ;  /* 0x0000000106067890 */ /* 0x000fe2000fffe03f */
[C---:B------:R-:W-:Y:S01]  /*1ee0*/  ISETP.GT.AND P2, PT, R0.reuse, 0x1, PT ;  /* 0x000000010000780c */ /* 0x040fe20003f44270 */
[----:B------:R-:W-:Y:S01]  /*1ef0*/  VIADD R0, R0, 0xffffffff ;  /* 0xffffffff00007836 */ /* 0x000fe20000000000 */
[----:B------:R-:W-:Y:S01]  /*1f00*/  IADD3 R3, R3, 0x1, RZ ;  /* 0x0000000103037810 */ /* 0x000fe20007ffe0ff */
[----:B------:R-:W-:-:S03]  /*1f10*/  UISETP.NE.AND UP0, UPT, UR6, 0x5, UPT ;  /* 0x000000050600788c */ /* 0x000fc6000bf05270 */
[C---:B------:R-:W-:Y:S01]  /*1f20*/  ISETP.NE.AND P1, PT, R3.reuse, 0x5, PT ;  /* 0x000000050300780c */ /* 0x040fe20003f25270 */
[----:B------:R-:W-:Y:S02]  /*1f30*/  USEL UR7, URZ, 0x1, UP0 ;  /* 0x000000013f077887 */ /* 0x000fe40008000000 */
[----:B------:R-:W-:Y:S01]  /*1f40*/  USEL UR6, UR6, URZ, UP0 ;  /* 0x0000003f06067287 */ /* 0x000fe20008000000 */
[----:B------:R-:W-:-:S03]  /*1f50*/  SEL R3, R3, RZ, P1 ;  /* 0x000000ff03037207 */ /* 0x000fc60000800000 */
[----:B------:R-:W-:Y:S01]  /*1f60*/  LOP3.LUT R7, R7, UR7, RZ, 0x3c, !PT ;  /* 0x0000000707077c12 */ /* 0x000fe2000f8e3cff */
[----:B------:R-:W-:Y:S07]  /*1f70*/  @P2 BRA `(.L_x_29) ;  /* 0xfffffff800982947 */ /* 0x000fee000383ffff */
.L_x_22:
[----:B------:R-:W3:Y:S02]  /*1f80*/  LDC R0, c[0x0][0x28c] ;  /* 0x0000a300ff007b82 */ /* 0x000ee40000000800 */
[----:B---3--:R-:W-:-:S13]  /*1f90*/  ISETP.GE.AND P1, PT, R0, 0x1, PT ;  /* 0x000000010000780c */ /* 0x008fda0003f26270 */
[----:B------:R-:W-:Y:S05]  /*1fa0*/  @!P1 BRA `(.L_x_30) ;  /* 0x0000000000509947 */ /* 0x000fea0003800000 */
[----:B------:R-:W-:Y:S05]  /*1fb0*/  @!P0 BRA `(.L_x_31) ;  /* 0x0000000000048947 */ /* 0x000fea0003800000 */
[----:B------:R-:W-:Y:S01]  /*1fc0*/  BPT.TRAP 0x1 ;  /* 0x000000040000795c */ /* 0x000fe20000300000 */
.L_x_31:
[----:B------:R-:W-:Y:S01]  /*1fd0*/  ISETP.NE.AND P0, PT, R23, RZ, PT ;  /* 0x000000ff1700720c */ /* 0x000fe20003f05270 */
[----:B------:R-:W-:Y:S01]  /*1fe0*/  BSSY B0, `(.L_x_32) ;  /* 0x000000e000007945 */ /* 0x000fe20003800000 */
[----:B------:R-:W-:-:S11]  /*1ff0*/  ISETP.GT.U32.AND P1, PT, R19, 0x1, PT ;  /* 0x000000011300780c */ /* 0x000fd60003f24070 */
[----:B------:R-:W-:Y:S05]  /*2000*/  @!P0 BRA `(.L_x_33) ;  /* 0x00000000002c8947 */ /* 0x000fea0003800000 */
[----:B------:R-:W-:-:S04]  /*2010*/  UISETP.LT.AND UP0, UPT, UR40, 0x1, UPT ;  /* 0x000000012800788c */ /* 0x000fc8000bf01270 */
[----:B------:R-:W-:-:S04]  /*2020*/  USEL UR6, UR40, 0x1, UP0 ;  /* 0x0000000128067887 */ /* 0x000fc80008000000 */
[----:B------:R-:W-:-:S04]  /*2030*/  UIADD3 UR6, UR39, UR40, -UR6 ;  /* 0x0000002827067290 */ /* 0x000fc8000fffe806 */
[----:B------:R-:W-:-:S04]  /*2040*/  UIMAD.WIDE.U32 UR4, UR6, -0x33333333, URZ ;  /* 0xcccccccd060478a5 */ /* 0x000fc8000f8e003f */
[----:B------:R-:W-:-:S04]  /*2050*/  USHF.R.U32.HI UR4, URZ, 0x2, UR5 ;  /* 0x000000023f047899 */ /* 0x000fc80008011605 */
[----:B------:R-:W-:-:S06]  /*2060*/  UIMAD UR6, UR4, -0x5, UR6 ;  /* 0xfffffffb040678a4 */ /* 0x000fcc000f8e0206 */
[----:B------:R-:W-:-:S04]  /*2070*/  IMAD.U32 R3, RZ, RZ, UR6 ;  /* 0x00000006ff037e24 */ /* 0x000fc8000f8e00ff */
[----:B------:R-:W-:-:S04]  /*2080*/  IMAD R0, R3, 0x8, R6 ;  /* 0x0000000803007824 */ /* 0x000fc800078e0206 */
[----:B------:R-:W-:-:S05]  /*2090*/  VIADD R3, R0, 0x28 ;  /* 0x0000002800037836 */ /* 0x000fca0000000000 */
[----:B------:R-:W-:-:S04]  /*20a0*/  PRMT R3, R22, 0x654, R3 ;  /* 0x0000065416037816 */ /* 0x000fc80000000003 */
[----:B------:R3:W-:Y:S03]  /*20b0*/  SYNCS.ARRIVE.TRANS64.RED.A1T0 RZ, [R3+URZ], RZ ;  /* 0x000000ff03ff79a7 */ /* 0x0007e6000810043f */
.L_x_33:
[----:B------:R-:W-:Y:S05]  /*20c0*/  BSYNC B0 ;  /* 0x0000000000007941 */ /* 0x000fea0003800000 */
.L_x_32:
[----:B------:R-:W-:Y:S05]  /*20d0*/  @P1 BRA `(.L_x_30) ;  /* 0x0000000000041947 */ /* 0x000fea0003800000 */
[----:B------:R-:W-:Y:S01]  /*20e0*/  BPT.TRAP 0x1 ;  /* 0x000000040000795c */ /* 0x000fe20000300000 */
.L_x_30:
[----:B------:R-:W4:Y:S01]  /*20f0*/  LDC R6, c[0x0][0x288] ;  /* 0x0000a200ff067b82 */ /* 0x000f220000000800 */
[--C-:B------:R-:W-:Y:S01]  /*2100*/  SHF.R.U32.HI R0, RZ, 0x2, R18.reuse ;  /* 0x00000002ff007819 */ /* 0x100fe20000011612 */
[----:B------:R-:W-:Y:S01]  /*2110*/  IMAD.SHL.U32 R9, R92, 0x40, RZ ;  /* 0x000000405c097824 */ /* 0x000fe200078e00ff */
[----:B01----:R-:W-:Y:S01]  /*2120*/  SHF.R.U32.HI R5, RZ, 0x7, R18 ;  /* 0x00000007ff057819 */ /* 0x003fe20000011612 */
[----:B------:R-:W-:Y:S01]  /*2130*/  UIADD3 UR39, UR40, UR39, URZ ;  /* 0x0000002728277290 */ /* 0x000fe2000fffe03f */
[----:B---3--:R-:W-:Y:S01]  /*2140*/  LOP3.LUT R3, R0, 0x7, RZ, 0xc0, !PT ;  /* 0x0000000700037812 */ /* 0x008fe200078ec0ff */
[C---:B------:R-:W-:Y:S01]  /*2150*/  IMAD.SHL.U32 R92, R18.reuse, 0x2, RZ ;  /* 0x00000002125c7824 */ /* 0x040fe200078e00ff */
[----:B------:R-:W-:Y:S01]  /*2160*/  LOP3.LUT R0, R5, 0x1, RZ, 0xc0, !PT ;  /* 0x0000000105007812 */ /* 0x000fe200078ec0ff */
[----:B------:R-:W-:Y:S01]  /*2170*/  UISETP.GT.U32.AND UP0, UPT, UR39, 0x4, UPT ;  /* 0x000000042700788c */ /* 0x000fe2000bf04070 */
[C---:B------:R-:W-:Y:S01]  /*2180*/  LOP3.LUT R4, R18.reuse, 0x60, RZ, 0xc0, !PT ;  /* 0x0000006012047812 */ /* 0x040fe200078ec0ff */
[----:B------:R-:W-:Y:S01]  /*2190*/  ULDC UR7, c[0x0][0x284] ;  /* 0x0000a10000077ab9 */ /* 0x000fe20000000800 */
[----:B------:R-:W-:Y:S01]  /*21a0*/  LOP3.LUT R5, R18, 0x3, RZ, 0xc0, !PT ;  /* 0x0000000312057812 */ /* 0x000fe200078ec0ff */
[----:B------:R-:W-:Y:S01]  /*21b0*/  IMAD.SHL.U32 R8, R0, 0x40, RZ ;  /* 0x0000004000087824 */ /* 0x000fe200078e00ff */
[----:B------:R-:W-:Y:S01]  /*21c0*/  SHF.R.U32.HI R4, RZ, 0x1, R4 ;  /* 0x00000001ff047819 */ /* 0x000fe20000011604 */
[----:B------:R-:W-:Y:S01]  /*21d0*/  UISETP.LT.U32.AND UP0, UPT, UR40, 0x5, UP0 ;  /* 0x000000052800788c */ /* 0x000fe20008701070 */
[----:B------:R-:W-:Y:S01]  /*21e0*/  SHF.R.S32.HI R15, RZ, 0x1f, R89 ;  /* 0x0000001fff0f7819 */ /* 0x000fe20000011459 */
[----:B------:R-:W-:Y:S01]  /*21f0*/  UISETP.GE.U32.AND UP1, UPT, UR40, 0x5, UPT ;  /* 0x000000052800788c */ /* 0x000fe2000bf26070 */
[--C-:B------:R-:W-:Y:S01]  /*2200*/  IADD3 R7, RZ, -R4, -R3.reuse ;  /* 0x80000004ff077210 */ /* 0x100fe20007ffe803 */
[----:B------:R-:W-:Y:S01]  /*2210*/  ULDC.64 UR8, c[0x0][0x5d0] ;  /* 0x0001740000087ab9 */ /* 0x000fe20000000a00 */
[----:B------:R-:W-:Y:S01]  /*2220*/  LOP3.LUT R3, R8, 0x40, R3, 0xe2, !PT ;  /* 0x0000004008037812 */ /* 0x000fe200078ee203 */
[----:B------:R-:W-:Y:S01]  /*2230*/  UIMAD.WIDE.U32 UR4, UR39, -0x33333333, URZ ;  /* 0xcccccccd270478a5 */ /* 0x000fe2000f8e003f */
[C---:B------:R-:W-:Y:S01]  /*2240*/  LOP3.LUT R92, R9.reuse, 0x6, R92, 0xf8, !PT ;  /* 0x00000006095c7812 */ /* 0x040fe200078ef85c */
[----:B------:R-:W-:Y:S01]  /*2250*/  USEL UR6, URZ, 0x1, !UP0 ;  /* 0x000000013f067887 */ /* 0x000fe2000c000000 */
[C---:B------:R-:W-:Y:S01]  /*2260*/  IMAD.WIDE R12, R94.reuse, 0x100, RZ ;  /* 0x000001005e0c7825 */ /* 0x040fe200078e02ff */
[----:B----4-:R-:W-:Y:S01]  /*2270*/  ISETP.GE.AND P0, PT, R9, R6, PT ;  /* 0x000000060900720c */ /* 0x010fe20003f06270 */
[----:B------:R-:W-:Y:S01]  /*2280*/  USHF.R.U32.HI UR4, URZ, 0x2, UR5 ;  /* 0x000000023f047899 */ /* 0x000fe20008011605 */
[----:B------:R-:W-:Y:S01]  /*2290*/  SHF.R.S32.HI R93, RZ, 0x1f, R92 ;  /* 0x0000001fff5d7819 */ /* 0x000fe2000001145c */
[----:B------:R-:W-:Y:S01]  /*22a0*/  IMAD R8, R5, -0x2, R6 ;  /* 0xfffffffe05087824 */ /* 0x000fe200078e0206 */
[----:B------:R-:W-:Y:S01]  /*22b0*/  ULOP3.LUT UR38, UR38, UR6, URZ, 0x3c, !UPT ;  /* 0x0000000626267292 */ /* 0x000fe2000f8e3c3f */
[----:B------:R-:W-:Y:S01]  /*22c0*/  IMAD.SHL.U32 R5, R94, 0x100, RZ ;  /* 0x000001005e057824 */ /* 0x000fe200078e00ff */
[----:B------:R-:W-:Y:S01]  /*22d0*/  LOP3.LUT R115, R12, R3, R4, 0xfe, !PT ;  /* 0x000000030c737212 */ /* 0x000fe200078efe04 */
[----:B------:R-:W-:Y:S01]  /*22e0*/  IMAD R6, R15, UR8, RZ ;  /* 0x000000080f067c24 */ /* 0x000fe2000f8e02ff */
[----:B------:R-:W-:Y:S01]  /*22f0*/  UIMAD UR39, UR4, -0x5, UR39 ;  /* 0xfffffffb042778a4 */ /* 0x000fe2000f8e0227 */
[----:B------:R-:W-:Y:S01]  /*2300*/  IMAD R0, R0, -0x40, R7 ;  /* 0xffffffc000007824 */ /* 0x000fe200078e0207 */
[----:B------:R-:W-:Y:S01]  /*2310*/  ISETP.GE.OR P0, PT, R5, UR7, P0 ;  /* 0x0000000705007c0c */ /* 0x000fe20008706670 */
[C---:B------:R-:W-:Y:S01]  /*2320*/  IMAD R11, R89.reuse, UR9, R6 ;  /* 0x00000009590b7c24 */ /* 0x040fe2000f8e0206 */
[----:B------:R-:W-:Y:S01]  /*2330*/  @UP1 ULOP3.LUT UR38, UR38, 0x1, UR4, 0x78, !UPT ;  /* 0x0000000126261892 */ /* 0x000fe2000f8e7804 */
[----:B------:R-:W-:Y:S01]  /*2340*/  IMAD.WIDE.U32 R6, R89, UR8, R92 ;  /* 0x0000000859067c25 */ /* 0x000fe2000f8e005c */
[----:B------:R-:W-:-:S03]  /*2350*/  IADD3 R3, -R5, UR7, R0 ;  /* 0x0000000705037c10 */ /* 0x000fc6000fffe100 */
[----:B------:R-:W-:Y:S02]  /*2360*/  IMAD.IADD R7, R7, 0x1, R11 ;  /* 0x0000000107077824 */ /* 0x000fe400078e020b */
[----:B------:R-:W-:Y:S02]  /*2370*/  IMAD.IADD R4, R8, 0x1, -R9 ;  /* 0x0000000108047824 */ /* 0x000fe400078e0a09 */
[----:B------:R-:W-:Y:S02]  /*2380*/  IMAD.MOV.U32 R0, RZ, RZ, -0x1 ;  /* 0xffffffffff007424 */ /* 0x000fe400078e00ff */
[----:B------:R-:W-:Y:S05]  /*2390*/  @P0 BRA `(.L_x_34) ;  /* 0x0000003c00340947 */ /* 0x000fea0003800000 */
[----:B------:R-:W0:Y:S01]  /*23a0*/  LDC.64 R112, c[0x0][0x5c8] ;  /* 0x00017200ff707b82 */ /* 0x000e220000000a00 */
[----:B-----5:R-:W-:Y:S01]  /*23b0*/  FSETP.NEU.AND P1, PT, R90, RZ, PT ;  /* 0x000000ff5a00720b */ /* 0x020fe20003f2d000 */
[----:B------:R-:W-:Y:S01]  /*23c0*/  BSSY B0, `(.L_x_34) ;  /* 0x00003ca000007945 */ /* 0x000fe20003800000 */
[----:B------:R-:W-:-:S04]  /*23d0*/  ISETP.GT.AND P6, PT, R4, RZ, PT ;  /* 0x000000ff0400720c */ /* 0x000fc80003fc4270 */
[----:B------:R-:W-:Y:S01]  /*23e0*/  ISETP.GT.AND P0, PT, R3, RZ, P6 ;  /* 0x000000ff0300720c */ /* 0x000fe20003704270 */
[-C--:B0-----:R-:W-:Y:S02]  /*23f0*/  IMAD R8, R13, R112.reuse, RZ ;  /* 0x000000700d087224 */ /* 0x081fe400078e02ff */
[----:B------:R-:W-:-:S04]  /*2400*/  IMAD.WIDE.U32 R10, R115, R112, R6 ;  /* 0x00000070730a7225 */ /* 0x000fc800078e0006 */
[----:B------:R-:W-:-:S05]  /*2410*/  IMAD R5, R115, R113, R8 ;  /* 0x0000007173057224 */ /* 0x000fca00078e0208 */
[----:B--2---:R-:W-:Y:S01]  /*2420*/  IADD3 R91, R11, R5, RZ ;  /* 0x000000050b5b7210 */ /* 0x004fe20007ffe0ff */
[----:B------:R-:W-:Y:S06]  /*2430*/  @!P1 BRA `(.L_x_35) ;  /* 0x0000002800949947 */ /* 0x000fec0003800000 */
[----:B------:R-:W0:Y:S01]  /*2440*/  LDC.64 R96, c[0x0][0x5b8] ;  /* 0x00016e00ff607b82 */ /* 0x000e220000000a00 */
[----:B------:R-:W-:-:S07]  /*2450*/  ULDC.64 UR4, c[0x0][0x5c0] ;  /* 0x0001700000047ab9 */ /* 0x000fce0000000a00 */
[----:B------:R-:W1:Y:S08]  /*2460*/  LDC.64 R102, c[0x0][0x5b0] ;  /* 0x00016c00ff667b82 */ /* 0x000e700000000a00 */
[----:B------:R-:W2:Y:S01]  /*2470*/  LDC.64 R94, c[0x0][0x5a8] ;  /* 0x00016a00ff5e7b82 */ /* 0x000ea20000000a00 */
[-C--:B0-----:R-:W-:Y:S02]  /*2480*/  IMAD R6, R15, R96.reuse, RZ ;  /* 0x000000600f067224 */ /* 0x081fe400078e02ff */
[----:B------:R-:W-:-:S04]  /*2490*/  IMAD.WIDE.U32 R100, R89, R96, R92 ;  /* 0x0000006059647225 */ /* 0x000fc800078e005c */
[----:B------:R-:W-:Y:S02]  /*24a0*/  IMAD R111, R89, R97, R6 ;  /* 0x00000061596f7224 */ /* 0x000fe400078e0206 */
[-C--:B-1----:R-:W-:Y:S02]  /*24b0*/  IMAD R6, R13, R102.reuse, RZ ;  /* 0x000000660d067224 */ /* 0x082fe400078e02ff */
[----:B------:R-:W-:Y:S02]  /*24c0*/  IMAD.IADD R99, R101, 0x1, R111 ;  /* 0x0000000165637824 */ /* 0x000fe400078e026f */
[----:B------:R-:W-:Y:S02]  /*24d0*/  IMAD.MOV.U32 R98, RZ, RZ, R100 ;  /* 0x000000ffff627224 */ /* 0x000fe400078e0064 */
[C---:B------:R-:W-:Y:S02]  /*24e0*/  IMAD R21, R115.reuse, R103, R6 ;  /* 0x0000006773157224 */ /* 0x040fe400078e0206 */
[----:B------:R-:W-:-:S04]  /*24f0*/  IMAD.WIDE.U32 R6, R115, R102, R98 ;  /* 0x0000006673067225 */ /* 0x000fc800078e0062 */
[----:B------:R-:W-:Y:S01]  /*2500*/  IMAD.IADD R5, R7, 0x1, R21 ;  /* 0x0000000107057824 */ /* 0x000fe200078e0215 */
[----:B--2---:R-:W-:-:S04]  /*2510*/  LEA R8, P1, R6, R94, 0x2 ;  /* 0x0000005e06087211 */ /* 0x004fc800078210ff */
[----:B------:R-:W-:-:S05]  /*2520*/  LEA.HI.X R9, R6, R95, R5, 0x2, P1 ;  /* 0x0000005f06097211 */ /* 0x000fca00008f1405 */
[----:B------:R0:W2:Y:S01]  /*2530*/  @P0 LDG.E.LTC128B R5, desc[UR36][R8.64] ;  /* 0x0000002408050981 */ /* 0x0000a2000c1e1920 */
[----:B------:R-:W-:Y:S01]  /*2540*/  IMAD.WIDE.U32 R6, R115, R102, R92 ;  /* 0x0000006673067225 */ /* 0x000fe200078e005c */
[----:B------:R-:W-:Y:S01]  /*2550*/  ISETP.GT.AND P5, PT, R4, 0x1, PT ;  /* 0x000000010400780c */ /* 0x000fe20003fa4270 */
[----:B------:R-:W-:Y:S01]  /*2560*/  BSSY B1, `(.L_x_36) ;  /* 0x0000017000017945 */ /* 0x000fe20003800000 */
[----:B------:R-:W-:Y:S01]  /*2570*/  LEA R14, P1, R10, UR4, 0x2 ;  /* 0x000000040a0e7c11 */ /* 0x000fe2000f8210ff */
[----:B------:R-:W-:Y:S01]  /*2580*/  IMAD.IADD R7, R21, 0x1, R7 ;  /* 0x0000000115077824 */ /* 0x000fe200078e0207 */
[C---:B------:R-:W-:Y:S01]  /*2590*/  SHF.L.U64.HI R105, R102.reuse, 0x3, R103 ;  /* 0x0000000366697819 */ /* 0x040fe20000010267 */
[----:B------:R-:W-:Y:S01]  /*25a0*/  IMAD.SHL.U32 R104, R102, 0x8, RZ ;  /* 0x0000000866687824 */ /* 0x000fe200078e00ff */
[----:B------:R-:W-:Y:S01]  /*25b0*/  ISETP.GT.AND P3, PT, R3, RZ, P5 ;  /* 0x000000ff0300720c */ /* 0x000fe20002f64270 */
[----:B------:R-:W-:Y:S01]  /*25c0*/  IMAD.WIDE.U32 R6, R89, R96, R6 ;  /* 0x0000006059067225 */ /* 0x000fe200078e0006 */
[----:B------:R-:W-:-:S02]  /*25d0*/  LEA.HI.X R15, R10, UR5, R91, 0x2, P1 ;  /* 0x000000050a0f7c11 */ /* 0x000fc400088f145b */
[----:B------:R-:W-:Y:S01]  /*25e0*/  P2R R107, PR, RZ, 0x20 ;  /* 0x00000020ff6b7803 */ /* 0x000fe20000000000 */
[----:B------:R-:W-:Y:S01]  /*25f0*/  IMAD.IADD R20, R111, 0x1, R7 ;  /* 0x000000016f147824 */ /* 0x000fe200078e0207 */
[----:B0-----:R-:W-:Y:S01]  /*2600*/  LEA R8, P1, R6, R94, 0x2 ;  /* 0x0000005e06087211 */ /* 0x001fe200078210ff */
[----:B------:R-:W-:-:S03]  /*2610*/  IMAD.WIDE.U32 R10, R115, R102, R104 ;  /* 0x00000066730a7225 */ /* 0x000fc600078e0068 */
[----:B------:R-:W-:Y:S01]  /*2620*/  LEA.HI.X R9, R6, R95, R20, 0x2, P1 ;  /* 0x0000005f06097211 */ /* 0x000fe200008f1414 */
[----:B------:R-:W-:Y:S02]  /*2630*/  IMAD.IADD R21, R21, 0x1, R11 ;  /* 0x0000000115157824 */ /* 0x000fe400078e020b */
[----:B--2---:R-:W-:-:S04]  /*2640*/  FMUL R7, R5, R90 ;  /* 0x0000005a05077220 */ /* 0x004fc80000400000 */
[----:B------:R-:W-:Y:S01]  /*2650*/  FFMA R91, R56, R88, R7 ;  /* 0x00000058385b7223 */ /* 0x000fe20000000007 */
[----:B------:R-:W-:-:S04]  /*2660*/  IADD3 R7, P1, R100, R10, RZ ;  /* 0x0000000a64077210 */ /* 0x000fc80007f3e0ff */
[----:B------:R0:W-:Y:S01]  /*2670*/  @P0 STG.E desc[UR36][R14.64], R91 ;  /* 0x0000005b0e000986 */ /* 0x0001e2000c101924 */
[----:B------:R-:W-:Y:S01]  /*2680*/  ISETP.GT.AND P0, PT, R3, 0x8, P6 ;  /* 0x000000080300780c */ /* 0x000fe20003704270 */
[----:B------:R-:W-:Y:S01]  /*2690*/  IMAD.X R56, R21, 0x1, R99, P1 ;  /* 0x0000000115387824 */ /* 0x000fe200008e0663 */
[----:B------:R-:W-:Y:S01]  /*26a0*/  LEA R6, P2, R7, R94, 0x2 ;  /* 0x0000005e07067211 */ /* 0x000fe200078410ff */
[----:B------:R-:W-:-:S12]  /*26b0*/  @!P3 BRA `(.L_x_37) ;  /* 0x000000000004b947 */ /* 0x000fd80003800000 */
[----:B------:R1:W5:Y:S02]  /*26c0*/  LDG.E.LTC128B R5, desc[UR36][R8.64+0x4] ;  /* 0x0000042408057981 */ /* 0x000364000c1e1920 */
.L_x_37:
[----:B------:R-:W-:Y:S05]  /*26d0*/  BSYNC B1 ;  /* 0x0000000000017941 */ /* 0x000fea0003800000 */
.L_x_36:
[----:B-----5:R-:W-:Y:S01]  /*26e0*/  FMUL R20, R5, R90 ;  /* 0x0000005a05147220 */ /* 0x020fe20000400000 */
[----:B------:R-:W-:Y:S01]  /*26f0*/  IMAD.MOV.U32 R97, RZ, RZ, R5 ;  /* 0x000000ffff617224 */ /* 0x000fe200078e0005 */
[----:B------:R-:W-:Y:S02]  /*2700*/  LEA.HI.X R7, R7, R95, R56, 0x2, P2 ;  /* 0x0000005f07077211 */ /* 0x000fe400010f1438 */
[----:B------:R-:W-:-:S05]  /*2710*/  FFMA R117, R57, R88, R20 ;  /* 0x0000005839757223 */ /* 0x000fca0000000014 */
[----:B------:R2:W-:Y:S04]  /*2720*/  @P3 STG.E desc[UR36][R14.64+0x4], R117 ;  /* 0x000004750e003986 */ /* 0x0005e8000c101924 */
[----:B------:R-:W3:Y:S01]  /*2730*/  @P0 LDG.E.LTC128B R97, desc[UR36][R6.64] ;  /* 0x0000002406610981 */ /* 0x000ee2000c1e1920 */
[----:B------:R-:W-:Y:S01]  /*2740*/  IADD3 R56, P1, R92, R10, RZ ;  /* 0x0000000a5c387210 */ /* 0x000fe20007f3e0ff */
[C---:B0-----:R-:W-:Y:S01]  /*2750*/  IMAD.SHL.U32 R91, R112.reuse, 0x20, RZ ;  /* 0x00000020705b7824 */ /* 0x041fe200078e00ff */
[----:B------:R-:W-:Y:S01]  /*2760*/  SHF.L.U64.HI R109, R112, 0x5, R113 ;  /* 0x00000005706d7819 */ /* 0x000fe20000010271 */
[----:B------:R-:W-:Y:S01]  /*2770*/  BSSY B1, `(.L_x_38) ;  /* 0x0000013000017945 */ /* 0x000fe20003800000 */
[----:B------:R-:W-:Y:S01]  /*2780*/  ISETP.GT.AND P4, PT, R4, 0x8, PT ;  /* 0x000000080400780c */ /* 0x000fe20003f84270 */
[----:B------:R-:W-:Y:S01]  /*2790*/  IMAD.X R57, R93, 0x1, R21, P1 ;  /* 0x000000015d397824 */ /* 0x000fe200008e0615 */
[----:B------:R-:W-:-:S02]  /*27a0*/  IADD3 R20, P1, R91, R14, RZ ;  /* 0x0000000e5b147210 */ /* 0x000fc40007f3e0ff */
[----:B------:R-:W-:Y:S01]  /*27b0*/  P2R R108, PR, RZ, 0x10 ;  /* 0x00000010ff6c7803 */ /* 0x000fe20000000000 */
[----:B------:R-:W-:-:S04]  /*27c0*/  IMAD.WIDE.U32 R56, R89, R96, R56 ;  /* 0x0000006059387225 */ /* 0x000fc800078e0038 */
[----:B------:R-:W-:Y:S01]  /*27d0*/  IMAD.X R21, R109, 0x1, R15, P1 ;  /* 0x000000016d157824 */ /* 0x000fe200008e060f */
[----:B------:R-:W-:Y:S02]  /*27e0*/  ISETP.GT.AND P1, PT, R3, 0x8, P5 ;  /* 0x000000080300780c */ /* 0x000fe40002f24270 */
[----:B------:R-:W-:Y:S02]  /*27f0*/  IADD3 R11, R111, R57, RZ ;  /* 0x000000396f0b7210 */ /* 0x000fe40007ffe0ff */
[----:B------:R-:W-:-:S04]  /*2800*/  LEA R10, P2, R56, R94, 0x2 ;  /* 0x0000005e380a7211 */ /* 0x000fc800078410ff */
[----:B------:R-:W-:Y:S01]  /*2810*/  LEA.HI.X R11, R56, R95, R11, 0x2, P2 ;  /* 0x0000005f380b7211 */ /* 0x000fe200010f140b */
[----:B---3--:R-:W-:-:S04]  /*2820*/  FMUL R5, R97, R90 ;  /* 0x0000005a61057220 */ /* 0x008fc80000400000 */
[----:B------:R-:W-:Y:S01]  /*2830*/  FFMA R57, R58, R88, R5 ;  /* 0x000000583a397223 */ /* 0x000fe20000000005 */
[----:B------:R-:W-:-:S04]  /*2840*/  IMAD.SHL.U32 R5, R112, 0x200, RZ ;  /* 0x0000020070057824 */ /* 0x000fc800078e00ff */
[----:B------:R2:W-:Y:S01]  /*2850*/  @P0 STG.E desc[UR36][R20.64], R57 ;  /* 0x0000003914000986 */ /* 0x0005e2000c101924 */
[----:B------:R-:W-:Y:S02]  /*2860*/  IADD3 R6, P0, P2, R5, R14, R91 ;  /* 0x0000000e05067210 */ /* 0x000fe40007a1e05b */
[----:B------:R-:W-:Y:S01]  /*2870*/  SHF.L.U64.HI R91, R112, 0x9, R113 ;  /* 0x00000009705b7819 */ /* 0x000fe20000010271 */
[----:B------:R-:W-:Y:S10]  /*2880*/  @!P1 BRA `(.L_x_39) ;  /* 0x0000000000049947 */ /* 0x000ff40003800000 */
[----:B------:R0:W5:Y:S02]  /*2890*/  LDG.E.LTC128B R97, desc[UR36][R10.64+0x4] ;  /* 0x000004240a617981 */ /* 0x000164000c1e1920 */
.L_x_39:
[----:B------:R-:W-:Y:S05]  /*28a0*/  BSYNC B1 ;  /* 0x0000000000017941 */ /* 0x000fea0003800000 */
.L_x_38:
[----:B-----5:R-:W-:Y:S01]  /*28b0*/  FMUL R56, R97, R90 ;  /* 0x0000005a61387220 */ /* 0x020fe20000400000 */
[----:B------:R-:W-:Y:S01]  /*28c0*/  IADD3.X R7, R91, R15, R109, P0, P2 ;  /* 0x0000000f5b077210 */ /* 0x000fe200007e446d */
[----:B------:R-:W-:Y:S01]  /*28d0*/  BSSY B1, `(.L_x_40) ;  /* 0x0000008000017945 */ /* 0x000fe20003800000 */
[----:B------:R-:W-:Y:S01]  /*28e0*/  ISETP.GT.AND P0, PT, R3, RZ, P4 ;  /* 0x000000ff0300720c */ /* 0x000fe20002704270 */
[----:B------:R-:W-:Y:S01]  /*28f0*/  FFMA R59, R59, R88, R56 ;  /* 0x000000583b3b7223 */ /* 0x000fe20000000038 */
[----:B------:R-:W-:-:S04]  /*2900*/  ISETP.GT.AND P3, PT, R4, 0x9, PT ;  /* 0x000000090400780c */ /* 0x000fc80003f64270 */
[----:B------:R3:W-:Y:S01]  /*2910*/  @P1 STG.E desc[UR36][R20.64+0x4], R59 ;  /* 0x0000043b14001986 */ /* 0x0007e2000c101924 */
[----:B------:R-:W-:-:S06]  /*2920*/  P2R R109, PR, RZ, 0x8 ;  /* 0x00000008ff6d7803 */ /* 0x000fcc0000000000 */
[----:B------:R-:W-:Y:S05]  /*2930*/  @!P0 BRA `(.L_x_41) ;  /* 0x0000000000048947 */ /* 0x000fea0003800000 */
[----:B------:R4:W5:Y:S02]  /*2940*/  LDG.E.LTC128B R97, desc[UR36][R8.64+0x20] ;  /* 0x0000202408617981 */ /* 0x000964000c1e1920 */
.L_x_41:
[----:B------:R-:W-:Y:S05]  /*2950*/  BSYNC B1 ;  /* 0x0000000000017941 */ /* 0x000fea0003800000 */
.L_x_40:
[----:B--2--5:R-:W-:Y:S01]  /*2960*/  FMUL R57, R97, R90 ;  /* 0x0000005a61397220 */ /* 0x024fe20000400000 */
[----:B------:R-:W-:Y:S01]  /*2970*/  ISETP.GT.AND P1, PT, R3, RZ, P3 ;  /* 0x000000ff0300720c */ /* 0x000fe20001f24270 */
[----:B------:R-:W-:Y:S02]  /*2980*/  BSSY B1, `(.L_x_42) ;  /* 0x0000005000017945 */ /* 0x000fe40003800000 */
[----:B------:R-:W-:-:S05]  /*2990*/  FFMA R57, R60, R88, R57 ;  /* 0x000000583c397223 */ /* 0x000fca0000000039 */
[----:B------:R2:W-:Y:S05]  /*29a0*/  @P0 STG.E desc[UR36][R14.64+0x20], R57 ;  /* 0x000020390e000986 */ /* 0x0005ea000c101924 */
[----:B------:R-:W-:Y:S05]  /*29b0*/  @!P1 BRA `(.L_x_43) ;  /* 0x0000000000049947 */ /* 0x000fea0003800000 */
[----:B------:R0:W5:Y:S02]  /*29c0*/  LDG.E.LTC128B R97, desc[UR36][R8.64+0x24] ;  /* 0x0000242408617981 */ /* 0x000164000c1e1920 */
.L_x_43:
[----:B------:R-:W-:Y:S05]  /*29d0*/  BSYNC B1 ;  /* 0x0000000000017941 */ /* 0x000fea0003800000 */
.L_x_42:
[----:B-----5:R-:W-:Y:S01]  /*29e0*/  FMUL R56, R97, R90 ;  /* 0x0000005a61387220 */ /* 0x020fe20000400000 */
[----:B------:R-:W-:Y:S01]  /*29f0*/  ISETP.GT.AND P0, PT, R3, 0x8, P4 ;  /* 0x000000080300780c */ /* 0x000fe20002704270 */
[----:B------:R-:W-:Y:S02]  /*2a00*/  BSSY B1, `(.L_x_44) ;  /* 0x0000005000017945 */ /* 0x000fe40003800000 */
[----:B------:R-:W-:-:S05]  /*2a10*/  FFMA R61, R61, R88, R56 ;  /* 0x000000583d3d7223 */ /* 0x000fca0000000038 */
[----:B------:R0:W-:Y:S05]  /*2a20*/  @P1 STG.E desc[UR36][R14.64+0x24], R61 ;  /* 0x0000243d0e001986 */ /* 0x0001ea000c101924 */
[----:B------:R-:W-:Y:S05]  /*2a30*/  @!P0 BRA `(.L_x_45) ;  /* 0x0000000000048947 */ /* 0x000fea0003800000 */
[----:B------:R0:W5:Y:S02]  /*2a40*/  LDG.E.LTC128B R97, desc[UR36][R10.64+0x20] ;  /* 0x000020240a617981 */ /* 0x000164000c1e1920 */
.L_x_45:
[----:B------:R-:W-:Y:S05]  /*2a50*/  BSYNC B1 ;  /* 0x0000000000017941 */ /* 0x000fea0003800000 */
.L_x_44:
[----:B--2--5:R-:W-:Y:S01]  /*2a60*/  FMUL R57, R97, R90 ;  /* 0x0000005a61397220 */ /* 0x024fe20000400000 */
[----:B------:R-:W-:Y:S01]  /*2a70*/  ISETP.GT.AND P1, PT, R3, 0x8, P3 ;  /* 0x000000080300780c */ /* 0x000fe20001f24270 */
[----:B------:R-:W-:Y:S02]  /*2a80*/  BSSY B1, `(.L_x_46) ;  /* 0x0000005000017945 */ /* 0x000fe40003800000 */
[----:B------:R-:W-:-:S05]  /*2a90*/  FFMA R57, R62, R88, R57 ;  /* 0x000000583e397223 */ /* 0x000fca0000000039 */
[----:B------:R2:W-:Y:S05]  /*2aa0*/  @P0 STG.E desc[UR36][R20.64+0x20], R57 ;  /* 0x0000203914000986 */ /* 0x0005ea000c101924 */
[----:B------:R-:W-:Y:S05]  /*2ab0*/  @!P1 BRA `(.L_x_47) ;  /* 0x0000000000049947 */ /* 0x000fea0003800000 */
[----:B------:R0:W5:Y:S02]  /*2ac0*/  LDG.E.LTC128B R97, desc[UR36][R10.64+0x24] ;  /* 0x000024240a617981 */ /* 0x000164000c1e1920 */
.L_x_47:
[----:B------:R-:W-:Y:S05]  /*2ad0*/  BSYNC B1 ;  /* 0x0000000000017941 */ /* 0x000fea0003800000 */
.L_x_46:
[----:B-----5:R-:W-:Y:S01]  /*2ae0*/  FMUL R12, R97, R90 ;  /* 0x0000005a610c7220 */ /* 0x020fe20000400000 */
[----:B------:R-:W-:Y:S01]  /*2af0*/  IADD3 R115, P0, R115, 0x80, RZ ;  /* 0x0000008073737810 */ /* 0x000fe20007f1e0ff */
[----:B------:R-:W-:Y:S01]  /*2b00*/  BSSY B1, `(.L_x_48) ;  /* 0x000000d000017945 */ /* 0x000fe20003800000 */
[----:B------:R-:W-:Y:S01]  /*2b10*/  ISETP.GT.AND P2, PT, R4, 0x10, PT ;  /* 0x000000100400780c */ /* 0x000fe20003f44270 */
[----:B---3--:R-:W-:Y:S01]  /*2b20*/  FFMA R59, R63, R88, R12 ;  /* 0x000000583f3b7223 */ /* 0x008fe2000000000c */
[----:B------:R-:W-:Y:S02]  /*2b30*/  IMAD.MOV.U32 R63, RZ, RZ, R97 ;  /* 0x000000ffff3f7224 */ /* 0x000fe400078e0061 */
[----:B------:R-:W-:Y:S01]  /*2b40*/  IMAD.X R13, RZ, RZ, R13, P0 ;  /* 0x000000ffff0d7224 */ /* 0x000fe200000e060d */
[----:B------:R-:W-:Y:S01]  /*2b50*/  ISETP.GT.AND P0, PT, R3, RZ, P2 ;  /* 0x000000ff0300720c */ /* 0x000fe20001704270 */
[----:B------:R3:W-:Y:S01]  /*2b60*/  @P1 STG.E desc[UR36][R20.64+0x24], R59 ;  /* 0x0000243b14001986 */ /* 0x0007e2000c101924 */
[----:B------:R-:W-:Y:S01]  /*2b70*/  P2R R110, PR, RZ, 0x4 ;  /* 0x00000004ff6e7803 */ /* 0x000fe20000000000 */
[----:B------:R-:W-:-:S02]  /*2b80*/  IMAD R12, R13, R102, RZ ;  /* 0x000000660d0c7224 */ /* 0x000fc400078e02ff */
[----:B--2---:R-:W-:-:S04]  /*2b90*/  IMAD.WIDE.U32 R56, R115, R102, R92 ;  /* 0x0000006673387225 */ /* 0x004fc800078e005c */
[----:B0-----:R-:W-:-:S04]  /*2ba0*/  IMAD R61, R115, R103, R12 ;  /* 0x00000067733d7224 */ /* 0x001fc800078e020c */
[----:B---3--:R-:W-:Y:S05]  /*2bb0*/  @!P0 BRA `(.L_x_49) ;  /* 0x0000000000048947 */ /* 0x008fea0003800000 */
[----:B------:R0:W5:Y:S02]  /*2bc0*/  LDG.E.LTC128B R63, desc[UR36][R8.64+0x40] ;  /* 0x00004024083f7981 */ /* 0x000164000c1e1920 */
.L_x_49:
[----:B------:R-:W-:Y:S05]  /*2bd0*/  BSYNC B1 ;  /* 0x0000000000017941 */ /* 0x000fea0003800000 */
.L_x_48:
[----:B-----5:R-:W-:Y:S01]  /*2be0*/  FMUL R13, R63, R90 ;  /* 0x0000005a3f0d7220 */ /* 0x020fe20000400000 */
[----:B------:R-:W-:Y:S01]  /*2bf0*/  IMAD.IADD R57, R61, 0x1, R57 ;  /* 0x000000013d397824 */ /* 0x000fe200078e0239 */
[----:B------:R-:W-:Y:S01]  /*2c00*/  ISETP.GT.AND P1, PT, R4, 0x11, PT ;  /* 0x000000110400780c */ /* 0x000fe20003f24270 */
[----:B------:R-:W-:Y:S01]  /*2c10*/  BSSY B1, `(.L_x_50) ;  /* 0x000001b000017945 */ /* 0x000fe20003800000 */
[----:B------:R-:W-:Y:S01]  /*2c20*/  FFMA R97, R64, R88, R13 ;  /* 0x0000005840617223 */ /* 0x000fe2000000000d */
[----:B------:R-:W-:-:S04]  /*2c30*/  IMAD.WIDE.U32 R12, R115, R102, R98 ;  /* 0x00000066730c7225 */ /* 0x000fc800078e0062 */
[----:B------:R2:W-:Y:S01]  /*2c40*/  @P0 STG.E desc[UR36][R14.64+0x40], R97 ;  /* 0x000040610e000986 */ /* 0x0005e2000c101924 */
[----:B------:R-:W-:Y:S01]  /*2c50*/  IMAD.IADD R13, R13, 0x1, R61 ;  /* 0x000000010d0d7824 */ /* 0x000fe200078e023d */
[----:B------:R-:W-:Y:S01]  /*2c60*/  LEA R58, P0, R12, R94, 0x2 ;  /* 0x0000005e0c3a7211 */ /* 0x000fe200078010ff */
[----:B------:R-:W-:-:S03]  /*2c70*/  IMAD.WIDE.U32 R56, R89, R96, R56 ;  /* 0x0000006059387225 */ /* 0x000fc600078e0038 */
[----:B------:R-:W-:Y:S01]  /*2c80*/  LEA.HI.X R59, R12, R95, R13, 0x2, P0 ;  /* 0x0000005f0c3b7211 */ /* 0x000fe200000f140d */
[----:B------:R-:W-:Y:S01]  /*2c90*/  IMAD.IADD R13, R111, 0x1, R57 ;  /* 0x000000016f0d7824 */ /* 0x000fe200078e0239 */
[----:B------:R-:W-:Y:S01]  /*2ca0*/  LEA R12, P0, R56, R94, 0x2 ;  /* 0x0000005e380c7211 */ /* 0x000fe200078010ff */
[----:B------:R-:W-:-:S03]  /*2cb0*/  IMAD.WIDE.U32 R102, R115, R102, R104 ;  /* 0x0000006673667225 */ /* 0x000fc600078e0068 */
[----:B------:R-:W-:Y:S01]  /*2cc0*/  LEA.HI.X R13, R56, R95, R13, 0x2, P0 ;  /* 0x0000005f380d7211 */ /* 0x000fe200000f140d */
[----:B------:R-:W-:Y:S01]  /*2cd0*/  IMAD.IADD R61, R61, 0x1, R103 ;  /* 0x000000013d3d7824 */ /* 0x000fe200078e0267 */
[----:B------:R-:W-:-:S05]  /*2ce0*/  IADD3 R100, P0, R100, R102, RZ ;  /* 0x0000006664647210 */ /* 0x000fca0007f1e0ff */
[----:B------:R-:W-:Y:S01]  /*2cf0*/  IMAD.X R98, R61, 0x1, R99, P0 ;  /* 0x000000013d627824 */ /* 0x000fe200000e0663 */
[----:B------:R-:W-:Y:S02]  /*2d00*/  IADD3 R56, P0, R92, R102, RZ ;  /* 0x000000665c387210 */ /* 0x000fe40007f1e0ff */
[----:B------:R-:W-:-:S03]  /*2d10*/  P2R R92, PR, RZ, 0x2 ;  /* 0x00000002ff5c7803 */ /* 0x000fc60000000000 */
[----:B------:R-:W-:Y:S01]  /*2d20*/  IMAD.X R57, R93, 0x1, R61, P0 ;  /* 0x000000015d397824 */ /* 0x000fe200000e063d */
[----:B------:R-:W-:Y:S01]  /*2d30*/  LEA R60, P0, R100, R94, 0x2 ;  /* 0x0000005e643c7211 */ /* 0x000fe200078010ff */
[----:B--2---:R-:W-:-:S03]  /*2d40*/  IMAD.WIDE.U32 R96, R89, R96, R56 ;  /* 0x0000006059607225 */ /* 0x004fc600078e0038 */
[----:B------:R-:W-:Y:S01]  /*2d50*/  LEA.HI.X R61, R100, R95, R98, 0x2, P0 ;  /* 0x0000005f643d7211 */ /* 0x000fe200000f1462 */
[----:B------:R-:W-:Y:S01]  /*2d60*/  IMAD.IADD R57, R111, 0x1, R97 ;  /* 0x000000016f397824 */ /* 0x000fe200078e0261 */
[----:B------:R-:W-:-:S04]  /*2d70*/  LEA R56, P0, R96, R94, 0x2 ;  /* 0x0000005e60387211 */ /* 0x000fc800078010ff */
[----:B------:R-:W-:Y:S02]  /*2d80*/  LEA.HI.X R57, R96, R95, R57, 0x2, P0 ;  /* 0x0000005f60397211 */ /* 0x000fe400000f1439 */
[----:B------:R-:W-:-:S13]  /*2d90*/  ISETP.GT.AND P0, PT, R3, RZ, P1 ;  /* 0x000000ff0300720c */ /* 0x000fda0000f04270 */
[----:B------:R-:W-:Y:S05]  /*2da0*/  @!P0 BRA `(.L_x_51) ;  /* 0x0000000000048947 */ /* 0x000fea0003800000 */
[----:B------:R2:W5:Y:S02]  /*2db0*/  LDG.E.LTC128B R63, desc[UR36][R8.64+0x44] ;  /* 0x00004424083f7981 */ /* 0x000564000c1e1920 */
.L_x_51:
[----:B------:R-:W-:Y:S05]  /*2dc0*/  BSYNC B1 ;  /* 0x0000000000017941 */ /* 0x000fea0003800000 */
.L_x_50:
[----:B-----5:R-:W-:Y:S01]  /*2dd0*/  FMUL R62, R63, R90 ;  /* 0x0000005a3f3e7220 */ /* 0x020fe20000400000 */
[----:B------:R-:W-:Y:S03]  /*2de0*/  BSSY B1, `(.L_x_52) ;  /* 0x0000006000017945 */ /* 0x000fe60003800000 */
[----:B------:R-:W-:-:S05]  /*2df0*/  FFMA R65, R65, R88, R62 ;  /* 0x0000005841417223 */ /* 0x000fca000000003e */
[----:B------:R3:W-:Y:S01]  /*2e00*/  @P0 STG.E desc[UR36][R14.64+0x44], R65 ;  /* 0x000044410e000986 */ /* 0x0007e2000c101924 */
[----:B------:R-:W-:-:S13]  /*2e10*/  ISETP.GT.AND P0, PT, R3, 0x8, P2 ;  /* 0x000000080300780c */ /* 0x000fda0001704270 */
[----:B---3--:R-:W-:Y:S05]  /*2e20*/  @!P0 BRA `(.L_x_53) ;  /* 0x0000000000048947 */ /* 0x008fea0003800000 */
[----:B------:R3:W5:Y:S02]  /*2e30*/  LDG.E.LTC128B R63, desc[UR36][R10.64+0x40] ;  /* 0x000040240a3f7981 */ /* 0x000764000c1e1920 */
.L_x_53:
[----:B------:R-:W-:Y:S05]  /*2e40*/  BSYNC B1 ;  /* 0x0000000000017941 */ /* 0x000fea0003800000 */
.L_x_52:
[----:B-----5:R-:W-:Y:S01]  /*2e50*/  FMUL R65, R63, R90 ;  /* 0x0000005a3f417220 */ /* 0x020fe20000400000 */
[----:B------:R-:W-:Y:S03]  /*2e60*/  BSSY B1, `(.L_x_54) ;  /* 0x0000006000017945 */ /* 0x000fe60003800000 */
[----:B------:R-:W-:-:S05]  /*2e70*/  FFMA R65, R66, R88, R65 ;  /* 0x0000005842417223 */ /* 0x000fca0000000041 */
[----:B------:R0:W-:Y:S01]  /*2e80*/  @P0 STG.E desc[UR36][R20.64+0x40], R65 ;  /* 0x0000404114000986 */ /* 0x0001e2000c101924 */
[----:B------:R-:W-:-:S13]  /*2e90*/  ISETP.GT.AND P0, PT, R3, 0x8, P1 ;  /* 0x000000080300780c */ /* 0x000fda0000f04270 */
[----:B0-----:R-:W-:Y:S05]  /*2ea0*/  @!P0 BRA `(.L_x_55) ;  /* 0x0000000000048947 */ /* 0x001fea0003800000 */
[----:B------:R0:W5:Y:S02]  /*2eb0*/  LDG.E.LTC128B R63, desc[UR36][R10.64+0x44] ;  /* 0x000044240a3f7981 */ /* 0x000164000c1e1920 */
.L_x_55:
[----:B------:R-:W-:Y:S05]  /*2ec0*/  BSYNC B1 ;  /* 0x0000000000017941 */ /* 0x000fea0003800000 */
.L_x_54:
[----:B-----5:R-:W-:Y:S01]  /*2ed0*/  FMUL R62, R63, R90 ;  /* 0x0000005a3f3e7220 */ /* 0x020fe20000400000 */
[----:B------:R-:W-:Y:S01]  /*2ee0*/  ISETP.GT.AND P2, PT, R4, 0x18, PT ;  /* 0x000000180400780c */ /* 0x000fe20003f44270 */
[----:B------:R-:W-:Y:S02]  /*2ef0*/  BSSY B1, `(.L_x_56) ;  /* 0x0000007000017945 */ /* 0x000fe40003800000 */
[----:B------:R-:W-:Y:S01]  /*2f00*/  FFMA R67, R67, R88, R62 ;  /* 0x0000005843437223 */ /* 0x000fe2000000003e */
[----:B------:R-:W-:-:S04]  /*2f10*/  P2R R89, PR, RZ, 0x4 ;  /* 0x00000004ff597803 */ /* 0x000fc80000000000 */
[----:B------:R0:W-:Y:S01]  /*2f20*/  @P0 STG.E desc[UR36][R20.64+0x44], R67 ;  /* 0x0000444314000986 */ /* 0x0001e2000c101924 */
[----:B------:R-:W-:-:S13]  /*2f30*/  ISETP.GT.AND P0, PT, R3, RZ, P2 ;  /* 0x000000ff0300720c */ /* 0x000fda0001704270 */
[----:B0-----:R-:W-:Y:S05]  /*2f40*/  @!P0 BRA `(.L_x_57) ;  /* 0x0000000000048947 */ /* 0x001fea0003800000 */
[----:B------:R0:W5:Y:S02]  /*2f50*/  LDG.E.LTC128B R63, desc[UR36][R8.64+0x60] ;  /* 0x00006024083f7981 */ /* 0x000164000c1e1920 */
.L_x_57:
[----:B------:R-:W-:Y:S05]  /*2f60*/  BSYNC B1 ;  /* 0x0000000000017941 */ /* 0x000fea0003800000 */
.L_x_56:
        /* <DEDUP_REMOVED lines=9> */
.L_x_59:
[----:B------:R-:W-:Y:S05]  /*3000*/  BSYNC B1 ;  /* 0x0000000000017941 */ /* 0x000fea0003800000 */
.L_x_58:
[----:B-----5:R-:W-:Y:S01]  /*3010*/  FMUL R62, R63, R90 ;  /* 0x0000005a3f3e7220 */ /* 0x020fe20000400000 */
[----:B------:R-:W-:Y:S03]  /*3020*/  BSSY B1, `(.L_x_60) ;  /* 0x0000006000017945 */ /* 0x000fe60003800000 */
[----:B------:R-:W-:-:S05]  /*3030*/  FFMA R69, R69, R88, R62 ;  /* 0x0000005845457223 */ /* 0x000fca000000003e */
[----:B------:R0:W-:Y:S01]  /*3040*/  @P0 STG.E desc[UR36][R14.64+0x64], R69 ;  /* 0x000064450e000986 */ /* 0x0001e2000c101924 */
[----:B------:R-:W-:-:S13]  /*3050*/  ISETP.GT.AND P0, PT, R3, 0x8, P2 ;  /* 0x000000080300780c */ /* 0x000fda0001704270 */
[----:B0-----:R-:W-:Y:S05]  /*3060*/  @!P0 BRA `(.L_x_61) ;  /* 0x0000000000048947 */ /* 0x001fea0003800000 */
[----:B------:R0:W5:Y:S02]  /*3070*/  LDG.E.LTC128B R63, desc[UR36][R10.64+0x60] ;  /* 0x000060240a3f7981 */ /* 0x000164000c1e1920 */
.L_x_61:
[----:B------:R-:W-:Y:S05]  /*3080*/  BSYNC B1 ;  /* 0x0000000000017941 */ /* 0x000fea0003800000 */
.L_x_60:
[----:B-----5:R-:W-:Y:S01]  /*3090*/  FMUL R65, R63, R90 ;  /* 0x0000005a3f417220 */ /* 0x020fe20000400000 */
[----:B------:R-:W-:Y:S03]  /*30a0*/  BSSY B1, `(.L_x_62) ;  /* 0x0000006000017945 */ /* 0x000fe60003800000 */
[----:B------:R-:W-:-:S05]  /*30b0*/  FFMA R65, R70, R88, R65 ;  /* 0x0000005846417223 */ /* 0x000fca0000000041 */
[----:B------:R0:W-:Y:S01]  /*30c0*/  @P0 STG.E desc[UR36][R20.64+0x60], R65 ;  /* 0x0000604114000986 */ /* 0x0001e2000c101924 */
[----:B------:R-:W-:-:S13]  /*30d0*/  ISETP.GT.AND P0, PT, R3, 0x8, P1 ;  /* 0x000000080300780c */ /* 0x000fda0000f04270 */
[----:B0-----:R-:W-:Y:S05]  /*30e0*/  @!P0 BRA `(.L_x_63) ;  /* 0x0000000000048947 */ /* 0x001fea0003800000 */
[----:B------:R0:W5:Y:S02]  /*30f0*/  LDG.E.LTC128B R63, desc[UR36][R10.64+0x64] ;  /* 0x000064240a3f7981 */ /* 0x000164000c1e1920 */
.L_x_63:
[----:B------:R-:W-:Y:S05]  /*3100*/  BSYNC B1 ;  /* 0x0000000000017941 */ /* 0x000fea0003800000 */
.L_x_62:
        /* <DEDUP_REMOVED lines=9> */
.L_x_65:
[----:B------:R-:W-:Y:S05]  /*31a0*/  BSYNC B1 ;  /* 0x0000000000017941 */ /* 0x000fea0003800000 */
.L_x_64:
        /* <DEDUP_REMOVED lines=9> */
.L_x_67:
[----:B------:R-:W-:Y:S05]  /*3240*/  BSYNC B1 ;  /* 0x0000000000017941 */ /* 0x000fea0003800000 */
.L_x_66:
[----:B-----5:R-:W-:Y:S01]  /*3250*/  FMUL R62, R63, R90 ;  /* 0x0000005a3f3e7220 */ /* 0x020fe20000400000 */
[----:B------:R-:W-:Y:S03]  /*3260*/  BSSY B1, `(.L_x_68) ;  /* 0x0000006000017945 */ /* 0x000fe60003800000 */
[----:B------:R-:W-:-:S05]  /*3270*/  FFMA R73, R73, R88, R62 ;  /* 0x0000005849497223 */ /* 0x000fca000000003e */
[----:B------:R0:W-:Y:S01]  /*3280*/  @P0 STG.E desc[UR36][R14.64+0x84], R73 ;  /* 0x000084490e000986 */ /* 0x0001e2000c101924 */
[----:B------:R-:W-:-:S13]  /*3290*/  ISETP.GT.AND P0, PT, R3, 0x8, P2 ;  /* 0x000000080300780c */ /* 0x000fda0001704270 */
[----:B0-----:R-:W-:Y:S05]  /*32a0*/  @!P0 BRA `(.L_x_69) ;  /* 0x0000000000048947 */ /* 0x001fea0003800000 */
[----:B------:R0:W5:Y:S02]  /*32b0*/  LDG.E.LTC128B R63, desc[UR36][R10.64+0x80] ;  /* 0x000080240a3f7981 */ /* 0x000164000c1e1920 */
.L_x_69:
[----:B------:R-:W-:Y:S05]  /*32c0*/  BSYNC B1 ;  /* 0x0000000000017941 */ /* 0x000fea0003800000 */
.L_x_68:
[----:B-----5:R-:W-:Y:S01]  /*32d0*/  FMUL R65, R63, R90 ;  /* 0x0000005a3f417220 */ /* 0x020fe20000400000 */
[----:B------:R-:W-:Y:S03]  /*32e0*/  BSSY B1, `(.L_x_70) ;  /* 0x0000006000017945 */ /* 0x000fe60003800000 */
[----:B------:R-:W-:-:S05]  /*32f0*/  FFMA R65, R74, R88, R65 ;  /* 0x000000584a417223 */ /* 0x000fca0000000041 */
[----:B------:R0:W-:Y:S01]  /*3300*/  @P0 STG.E desc[UR36][R20.64+0x80], R65 ;  /* 0x0000804114000986 */ /* 0x0001e2000c101924 */
[----:B------:R-:W-:-:S13]  /*3310*/  ISETP.GT.AND P0, PT, R3, 0x8, P1 ;  /* 0x000000080300780c */ /* 0x000fda0000f04270 */
[----:B0-----:R-:W-:Y:S05]  /*3320*/  @!P0 BRA `(.L_x_71) ;  /* 0x0000000000048947 */ /* 0x001fea0003800000 */
[----:B------:R0:W5:Y:S02]  /*3330*/  LDG.E.LTC128B R63, desc[UR36][R10.64+0x84] ;  /* 0x000084240a3f7981 */ /* 0x000164000c1e1920 */
.L_x_71:
[----:B------:R-:W-:Y:S05]  /*3340*/  BSYNC B1 ;  /* 0x0000000000017941 */ /* 0x000fea0003800000 */
.L_x_70:
        /* <DEDUP_REMOVED lines=9> */
.L_x_73:
[----:B------:R-:W-:Y:S05]  /*33e0*/  BSYNC B1 ;  /* 0x0000000000017941 */ /* 0x000fea0003800000 */
.L_x_72:
        /* <DEDUP_REMOVED lines=9> */
.L_x_75:
[----:B------:R-:W-:Y:S05]  /*3480*/  BSYNC B1 ;  /* 0x0000000000017941 */ /* 0x000fea0003800000 */
.L_x_74:
[----:B-----5:R-:W-:Y:S01]  /*3490*/  FMUL R62, R63, R90 ;  /* 0x0000005a3f3e7220 */ /* 0x020fe20000400000 */
[----:B------:R-:W-:Y:S03]  /*34a0*/  BSSY B1, `(.L_x_76) ;  /* 0x0000006000017945 */ /* 0x000fe60003800000 */
[----:B------:R-:W-:-:S05]  /*34b0*/  FFMA R77, R77, R88, R62 ;  /* 0x000000584d4d7223 */ /* 0x000fca000000003e */
[----:B------:R0:W-:Y:S01]  /*34c0*/  @P0 STG.E desc[UR36][R14.64+0xa4], R77 ;  /* 0x0000a44d0e000986 */ /* 0x0001e2000c101924 */
[----:B------:R-:W-:-:S13]  /*34d0*/  ISETP.GT.AND P0, PT, R3, 0x8, P1 ;  /* 0x000000080300780c */ /* 0x000fda0000f04270 */
[----:B0-----:R-:W-:Y:S05]  /*34e0*/  @!P0 BRA `(.L_x_77) ;  /* 0x0000000000048947 */ /* 0x001fea0003800000 */
[----:B------:R0:W5:Y:S02]  /*34f0*/  LDG.E.LTC128B R63, desc[UR36][R10.64+0xa0] ;  /* 0x0000a0240a3f7981 */ /* 0x000164000c1e1920 */
.L_x_77:
[----:B------:R-:W-:Y:S05]  /*3500*/  BSYNC B1 ;  /* 0x0000000000017941 */ /* 0x000fea0003800000 */
.L_x_76:
[----:B-----5:R-:W-:Y:S01]  /*3510*/  FMUL R65, R63, R90 ;  /* 0x0000005a3f417220 */ /* 0x020fe20000400000 */
[----:B------:R-:W-:Y:S03]  /*3520*/  BSSY B1, `(.L_x_78) ;  /* 0x0000006000017945 */ /* 0x000fe60003800000 */
[----:B------:R-:W-:-:S05]  /*3530*/  FFMA R65, R78, R88, R65 ;  /* 0x000000584e417223 */ /* 0x000fca0000000041 */
[----:B------:R0:W-:Y:S01]  /*3540*/  @P0 STG.E desc[UR36][R20.64+0xa0], R65 ;  /* 0x0000a04114000986 */ /* 0x0001e2000c101924 */
[----:B------:R-:W-:-:S13]  /*3550*/  ISETP.GT.AND P0, PT, R3, 0x8, P5 ;  /* 0x000000080300780c */ /* 0x000fda0002f04270 */
[----:B0-----:R-:W-:Y:S05]  /*3560*/  @!P0 BRA `(.L_x_79) ;  /* 0x0000000000048947 */ /* 0x001fea0003800000 */
[----:B------:R0:W5:Y:S02]  /*3570*/  LDG.E.LTC128B R63, desc[UR36][R10.64+0xa4] ;  /* 0x0000a4240a3f7981 */ /* 0x000164000c1e1920 */
.L_x_79:
[----:B------:R-:W-:Y:S05]  /*3580*/  BSYNC B1 ;  /* 0x0000000000017941 */ /* 0x000fea0003800000 */
.L_x_78:
[----:B-----5:R-:W-:Y:S01]  /*3590*/  FMUL R62, R63, R90 ;  /* 0x0000005a3f3e7220 */ /* 0x020fe20000400000 */
[----:B------:R-:W-:Y:S01]  /*35a0*/  ISETP.GT.AND P3, PT, R4, 0x30, PT ;  /* 0x000000300400780c */ /* 0x000fe20003f64270 */
[----:B------:R-:W-:Y:S02]  /*35b0*/  BSSY B1, `(.L_x_80) ;  /* 0x0000006000017945 */ /* 0x000fe40003800000 */
[----:B------:R-:W-:-:S05]  /*35c0*/  FFMA R79, R79, R88, R62 ;  /* 0x000000584f4f7223 */ /* 0x000fca000000003e */
[----:B------:R0:W-:Y:S01]  /*35d0*/  @P0 STG.E desc[UR36][R20.64+0xa4], R79 ;  /* 0x0000a44f14000986 */ /* 0x0001e2000c101924 */
[----:B------:R-:W-:-:S13]  /*35e0*/  ISETP.GT.AND P0, PT, R3, RZ, P3 ;  /* 0x000000ff0300720c */ /* 0x000fda0001f04270 */
[----:B0-----:R-:W-:Y:S05]  /*35f0*/  @!P0 BRA `(.L_x_81) ;  /* 0x0000000000048947 */ /* 0x001fea0003800000 */
[----:B------:R0:W5:Y:S02]  /*3600*/  LDG.E.LTC128B R63, desc[UR36][R8.64+0xc0] ;  /* 0x0000c024083f7981 */ /* 0x000164000c1e1920 */
.L_x_81:
[----:B------:R-:W-:Y:S05]  /*3610*/  BSYNC B1 ;  /* 0x0000000000017941 */ /* 0x000fea0003800000 */
.L_x_80:
        /* <DEDUP_REMOVED lines=8> */
.L_x_83:
[----:B------:R-:W-:Y:S05]  /*36a0*/  BSYNC B1 ;  /* 0x0000000000017941 */ /* 0x000fea0003800000 */
.L_x_82:
[----:B-----5:R-:W-:Y:S01]  /*36b0*/  FMUL R62, R63, R90 ;  /* 0x0000005a3f3e7220 */ /* 0x020fe20000400000 */
[----:B------:R-:W-:Y:S03]  /*36c0*/  BSSY B1, `(.L_x_84) ;  /* 0x0000006000017945 */ /* 0x000fe60003800000 */
[----:B------:R-:W-:-:S05]  /*36d0*/  FFMA R81, R81, R88, R62 ;  /* 0x0000005851517223 */ /* 0x000fca000000003e */
[----:B------:R0:W-:Y:S01]  /*36e0*/  @P0 STG.E desc[UR36][R14.64+0xc4], R81 ;  /* 0x0000c4510e000986 */ /* 0x0001e2000c101924 */
[----:B------:R-:W-:-:S13]  /*36f0*/  ISETP.GT.AND P0, PT, R3, 0x8, P3 ;  /* 0x000000080300780c */ /* 0x000fda0001f04270 */
[----:B0-----:R-:W-:Y:S05]  /*3700*/  @!P0 BRA `(.L_x_85) ;  /* 0x0000000000048947 */ /* 0x001fea0003800000 */
[----:B------:R0:W5:Y:S02]  /*3710*/  LDG.E.LTC128B R63, desc[UR36][R10.64+0xc0] ;  /* 0x0000c0240a3f7981 */ /* 0x000164000c1e1920 */
.L_x_85:
[----:B------:R-:W-:Y:S05]  /*3720*/  BSYNC B1 ;  /* 0x0000000000017941 */ /* 0x000fea0003800000 */
.L_x_84:
[----:B-----5:R-:W-:Y:S01]  /*3730*/  FMUL R65, R63, R90 ;  /* 0x0000005a3f417220 */ /* 0x020fe20000400000 */
[----:B------:R-:W-:Y:S03]  /*3740*/  BSSY B1, `(.L_x_86) ;  /* 0x0000006000017945 */ /* 0x000fe60003800000 */
[----:B------:R-:W-:-:S05]  /*3750*/  FFMA R65, R82, R88, R65 ;  /* 0x0000005852417223 */ /* 0x000fca0000000041 */
[----:B------:R0:W-:Y:S01]  /*3760*/  @P0 STG.E desc[UR36][R20.64+0xc0], R65 ;  /* 0x0000c04114000986 */ /* 0x0001e2000c101924 */
[----:B------:R-:W-:-:S13]  /*3770*/  ISETP.GT.AND P0, PT, R3, 0x8, P2 ;  /* 0x000000080300780c */ /* 0x000fda0001704270 */
[----:B0-----:R-:W-:Y:S05]  /*3780*/  @!P0 BRA `(.L_x_87) ;  /* 0x0000000000048947 */ /* 0x001fea0003800000 */
[----:B------:R0:W5:Y:S02]  /*3790*/  LDG.E.LTC128B R63, desc[UR36][R10.64+0xc4] ;  /* 0x0000c4240a3f7981 */ /* 0x000164000c1e1920 */
.L_x_87:
[----:B------:R-:W-:Y:S05]  /*37a0*/  BSYNC B1 ;  /* 0x0000000000017941 */ /* 0x000fea0003800000 */
.L_x_86:
[----:B-----5:R-:W-:Y:S01]  /*37b0*/  FMUL R62, R63, R90 ;  /* 0x0000005a3f3e7220 */ /* 0x020fe20000400000 */
[----:B------:R-:W-:Y:S01]  /*37c0*/  ISETP.GT.AND P1, PT, R4, 0x38, PT ;  /* 0x000000380400780c */ /* 0x000fe20003f24270 */
[----:B------:R-:W-:Y:S01]  /*37d0*/  BSSY B1, `(.L_x_88) ;  /* 0x0000007000017945 */ /* 0x000fe20003800000 */
[----:B------:R-:W-:Y:S01]  /*37e0*/  MOV R69, R63 ;  /* 0x0000003f00457202 */ /* 0x000fe20000000f00 */
[----:B------:R-:W-:-:S05]  /*37f0*/  FFMA R83, R83, R88, R62 ;  /* 0x0000005853537223 */ /* 0x000fca000000003e */
[----:B------:R0:W-:Y:S01]  /*3800*/  @P0 STG.E desc[UR36][R20.64+0xc4], R83 ;  /* 0x0000c45314000986 */ /* 0x0001e2000c101924 */
[----:B------:R-:W-:-:S13]  /*3810*/  ISETP.GT.AND P0, PT, R3, RZ, P1 ;  /* 0x000000ff0300720c */ /* 0x000fda0000f04270 */
[----:B0-----:R-:W-:Y:S05]  /*3820*/  @!P0 BRA `(.L_x_89) ;  /* 0x0000000000048947 */ /* 0x001fea0003800000 */
[----:B------:R0:W5:Y:S02]  /*3830*/  LDG.E.LTC128B R69, desc[UR36][R8.64+0xe0] ;  /* 0x0000e02408457981 */ /* 0x000164000c1e1920 */
.L_x_89:
[----:B------:R-:W-:Y:S05]  /*3840*/  BSYNC B1 ;  /* 0x0000000000017941 */ /* 0x000fea0003800000 */
.L_x_88:
[----:B-----5:R-:W-:Y:S01]  /*3850*/  FMUL R63, R69, R90 ;  /* 0x0000005a453f7220 */ /* 0x020fe20000400000 */
[----:B------:R-:W-:Y:S03]  /*3860*/  BSSY B1, `(.L_x_90) ;  /* 0x000000d000017945 */ /* 0x000fe60003800000 */
[----:B------:R-:W-:-:S05]  /*3870*/  FFMA R71, R84, R88, R63 ;  /* 0x0000005854477223 */ /* 0x000fca000000003f */
[----:B------:R0:W-:Y:S01]  /*3880*/  @P0 STG.E desc[UR36][R14.64+0xe0], R71 ;  /* 0x0000e0470e000986 */ /* 0x0001e2000c101924 */
[----:B------:R-:W-:-:S05]  /*3890*/  IADD3 R64, P0, R5, R20, RZ ;  /* 0x0000001405407210 */ /* 0x000fca0007f1e0ff */
[----:B------:R-:W-:Y:S01]  /*38a0*/  IMAD.X R65, R91, 0x1, R21, P0 ;  /* 0x000000015b417824 */ /* 0x000fe200000e0615 */
[----:B------:R-:W-:-:S05]  /*38b0*/  IADD3 R66, P0, R5, R20, RZ ;  /* 0x0000001405427210 */ /* 0x000fca0007f1e0ff */
[----:B------:R-:W-:Y:S01]  /*38c0*/  IMAD.X R67, R91, 0x1, R21, P0 ;  /* 0x000000015b437824 */ /* 0x000fe200000e0615 */
[----:B------:R-:W-:-:S05]  /*38d0*/  IADD3 R62, P0, R5, R14, RZ ;  /* 0x0000000e053e7210 */ /* 0x000fca0007f1e0ff */
[----:B------:R-:W-:Y:S01]  /*38e0*/  IMAD.X R63, R91, 0x1, R15, P0 ;  /* 0x000000015b3f7824 */ /* 0x000fe200000e060f */
[----:B------:R-:W-:-:S04]  /*38f0*/  ISETP.GT.AND P0, PT, R4, 0x39, PT ;  /* 0x000000390400780c */ /* 0x000fc80003f04270 */
[----:B------:R-:W-:-:S13]  /*3900*/  ISETP.GT.AND P4, PT, R3, RZ, P0 ;  /* 0x000000ff0300720c */ /* 0x000fda0000784270 */
[----:B0-----:R-:W-:Y:S05]  /*3910*/  @!P4 BRA `(.L_x_91) ;  /* 0x000000000004c947 */ /* 0x001fea0003800000 */
[----:B------:R0:W5:Y:S02]  /*3920*/  LDG.E.LTC128B R69, desc[UR36][R8.64+0xe4] ;  /* 0x0000e42408457981 */ /* 0x000164000c1e1920 */
.L_x_91:
[----:B------:R-:W-:Y:S05]  /*3930*/  BSYNC B1 ;  /* 0x0000000000017941 */ /* 0x000fea0003800000 */
.L_x_90:
[----:B-----5:R-:W-:Y:S01]  /*3940*/  FMUL R4, R69, R90 ;  /* 0x0000005a45047220 */ /* 0x020fe20000400000 */
[----:B------:R-:W-:Y:S03]  /*3950*/  BSSY B1, `(.L_x_92) ;  /* 0x0000006000017945 */ /* 0x000fe60003800000 */
[----:B------:R-:W-:-:S05]  /*3960*/  FFMA R85, R85, R88, R4 ;  /* 0x0000005855557223 */ /* 0x000fca0000000004 */
[----:B------:R0:W-:Y:S01]  /*3970*/  @P4 STG.E desc[UR36][R14.64+0xe4], R85 ;  /* 0x0000e4550e004986 */ /* 0x0001e2000c101924 */
[----:B------:R-:W-:-:S13]  /*3980*/  ISETP.GT.AND P4, PT, R3, 0x8, P1 ;  /* 0x000000080300780c */ /* 0x000fda0000f84270 */
[----:B0-----:R-:W-:Y:S05]  /*3990*/  @!P4 BRA `(.L_x_93) ;  /* 0x000000000004c947 */ /* 0x001fea0003800000 */
[----:B------:R0:W5:Y:S02]  /*39a0*/  LDG.E.LTC128B R69, desc[UR36][R10.64+0xe0] ;  /* 0x0000e0240a457981 */ /* 0x000164000c1e1920 */
.L_x_93:
[----:B------:R-:W-:Y:S05]  /*39b0*/  BSYNC B1 ;  /* 0x0000000000017941 */ /* 0x000fea0003800000 */
.L_x_92:
[----:B-----5:R-:W-:Y:S01]  /*39c0*/  FMUL R5, R69, R90 ;  /* 0x0000005a45057220 */ /* 0x020fe20000400000 */
[----:B------:R-:W-:Y:S03]  /*39d0*/  BSSY B1, `(.L_x_94) ;  /* 0x0000006000017945 */ /* 0x000fe60003800000 */
[----:B------:R-:W-:-:S05]  /*39e0*/  FFMA R5, R86, R88, R5 ;  /* 0x0000005856057223 */ /* 0x000fca0000000005 */
[----:B------:R0:W-:Y:S01]  /*39f0*/  @P4 STG.E desc[UR36][R20.64+0xe0], R5 ;  /* 0x0000e00514004986 */ /* 0x0001e2000c101924 */
[----:B------:R-:W-:-:S13]  /*3a00*/  ISETP.GT.AND P4, PT, R3, 0x8, P0 ;  /* 0x000000080300780c */ /* 0x000fda0000784270 */
[----:B0-----:R-:W-:Y:S05]  /*3a10*/  @!P4 BRA `(.L_x_95) ;  /* 0x000000000004c947 */ /* 0x001fea0003800000 */
[----:B------:R0:W5:Y:S02]  /*3a20*/  LDG.E.LTC128B R69, desc[UR36][R10.64+0xe4] ;  /* 0x0000e4240a457981 */ /* 0x000164000c1e1920 */
.L_x_95:
[----:B------:R-:W-:Y:S05]  /*3a30*/  BSYNC B1 ;  /* 0x0000000000017941 */ /* 0x000fea0003800000 */
.L_x_94:
[----:B-----5:R-:W-:-:S04]  /*3a40*/  FMUL R4, R69, R90 ;  /* 0x0000005a45047220 */ /* 0x020fc80000400000 */
[----:B------:R-:W-:-:S05]  /*3a50*/  FFMA R87, R87, R88, R4 ;  /* 0x0000005857577223 */ /* 0x000fca0000000004 */
[----:B------:R0:W-:Y:S01]  /*3a60*/  @P4 STG.E desc[UR36][R20.64+0xe4], R87 ;  /* 0x0000e45714004986 */ /* 0x0001e2000c101924 */
[----:B------:R-:W-:-:S13]  /*3a70*/  ISETP.GT.AND P4, PT, R3, 0x80, P6 ;  /* 0x000000800300780c */ /* 0x000fda0003784270 */
[----:B------:R-:W2:Y:S01]  /*3a80*/  @P4 LDG.E.LTC128B R69, desc[UR36][R58.64] ;  /* 0x000000243a454981 */ /* 0x000ea2000c1e1920 */
[----:B------:R-:W-:Y:S01]  /*3a90*/  BSSY B1, `(.L_x_96) ;  /* 0x0000008000017945 */ /* 0x000fe20003800000 */
[----:B--2---:R-:W-:-:S04]  /*3aa0*/  FMUL R5, R69, R90 ;  /* 0x0000005a45057220 */ /* 0x004fc80000400000 */
[----:B------:R-:W-:-:S05]  /*3ab0*/  FFMA R5, R24, R88, R5 ;  /* 0x0000005818057223 */ /* 0x000fca0000000005 */
[----:B------:R0:W-:Y:S01]  /*3ac0*/  @P4 STG.E desc[UR36][R62.64], R5 ;  /* 0x000000053e004986 */ /* 0x0001e2000c101924 */
[----:B------:R-:W-:-:S04]  /*3ad0*/  ISETP.NE.AND P4, PT, R107, RZ, PT ;  /* 0x000000ff6b00720c */ /* 0x000fc80003f85270 */
[----:B------:R-:W-:-:S13]  /*3ae0*/  ISETP.GT.AND P4, PT, R3, 0x80, P4 ;  /* 0x000000800300780c */ /* 0x000fda0002784270 */
[----:B0-----:R-:W-:Y:S05]  /*3af0*/  @!P4 BRA `(.L_x_97) ;  /* 0x000000000004c947 */ /* 0x001fea0003800000 */
[----:B------:R0:W5:Y:S02]  /*3b00*/  LDG.E.LTC128B R69, desc[UR36][R12.64+0x4] ;  /* 0x000004240c457981 */ /* 0x000164000c1e1920 */
.L_x_97:
[----:B------:R-:W-:Y:S05]  /*3b10*/  BSYNC B1 ;  /* 0x0000000000017941 */ /* 0x000fea0003800000 */
.L_x_96:
[----:B-----5:R-:W-:Y:S01]  /*3b20*/  FMUL R4, R69, R90 ;  /* 0x0000005a45047220 */ /* 0x020fe20000400000 */
[----:B------:R-:W-:Y:S01]  /*3b30*/  @P4 IMAD.MOV.U32 R5, RZ, RZ, R63 ;  /* 0x000000ffff054224 */ /* 0x000fe200078e003f */
[----:B------:R-:W-:Y:S01]  /*3b40*/  ISETP.GT.AND P6, PT, R3, 0x88, P6 ;  /* 0x000000880300780c */ /* 0x000fe200037c4270 */
[----:B------:R-:W-:Y:S01]  /*3b50*/  BSSY B1, `(.L_x_98) ;  /* 0x0000006000017945 */ /* 0x000fe20003800000 */
[----:B------:R-:W-:Y:S01]  /*3b60*/  FFMA R25, R25, R88, R4 ;  /* 0x0000005819197223 */ /* 0x000fe20000000004 */
[----:B------:R-:W-:-:S05]  /*3b70*/  @P4 IMAD.MOV.U32 R4, RZ, RZ, R62 ;  /* 0x000000ffff044224 */ /* 0x000fca00078e003e */
[----:B------:R2:W-:Y:S05]  /*3b80*/  @P4 STG.E desc[UR36][R4.64+0x4], R25 ;  /* 0x0000041904004986 */ /* 0x0005ea000c101924 */
[----:B------:R-:W-:Y:S05]  /*3b90*/  @!P6 BRA `(.L_x_99) ;  /* 0x000000000004e947 */ /* 0x000fea0003800000 */
[----:B------:R0:W5:Y:S02]  /*3ba0*/  LDG.E.LTC128B R69, desc[UR36][R60.64] ;  /* 0x000000243c457981 */ /* 0x000164000c1e1920 */
.L_x_99:
[----:B------:R-:W-:Y:S05]  /*3bb0*/  BSYNC B1 ;  /* 0x0000000000017941 */ /* 0x000fea0003800000 */
.L_x_98:
[----:B--2--5:R-:W-:Y:S01]  /*3bc0*/  FMUL R5, R69, R90 ;  /* 0x0000005a45057220 */ /* 0x024fe20000400000 */
[----:B------:R-:W-:Y:S01]  /*3bd0*/  ISETP.NE.AND P4, PT, R107, RZ, PT ;  /* 0x000000ff6b00720c */ /* 0x000fe20003f85270 */
[----:B------:R-:W-:Y:S02]  /*3be0*/  BSSY B1, `(.L_x_100) ;  /* 0x0000006000017945 */ /* 0x000fe40003800000 */
[----:B------:R-:W-:Y:S01]  /*3bf0*/  FFMA R5, R26, R88, R5 ;  /* 0x000000581a057223 */ /* 0x000fe20000000005 */
[----:B------:R-:W-:-:S04]  /*3c00*/  ISETP.GT.AND P4, PT, R3, 0x88, P4 ;  /* 0x000000880300780c */ /* 0x000fc80002784270 */
[----:B------:R2:W-:Y:S09]  /*3c10*/  @P6 STG.E desc[UR36][R64.64], R5 ;  /* 0x0000000540006986 */ /* 0x0005f2000c101924 */
[----:B------:R-:W-:Y:S05]  /*3c20*/  @!P4 BRA `(.L_x_101) ;  /* 0x000000000004c947 */ /* 0x000fea0003800000 */
[----:B------:R0:W5:Y:S02]  /*3c30*/  LDG.E.LTC128B R69, desc[UR36][R56.64+0x4] ;  /* 0x0000042438457981 */ /* 0x000164000c1e1920 */
.L_x_101:
[----:B------:R-:W-:Y:S05]  /*3c40*/  BSYNC B1 ;  /* 0x0000000000017941 */ /* 0x000fea0003800000 */
.L_x_100:
[----:B-----5:R-:W-:Y:S01]  /*3c50*/  FMUL R4, R69, R90 ;  /* 0x0000005a45047220 */ /* 0x020fe20000400000 */
[----:B------:R-:W-:Y:S01]  /*3c60*/  ISETP.NE.AND P6, PT, R108, RZ, PT ;  /* 0x000000ff6c00720c */ /* 0x000fe20003fc5270 */
[----:B------:R-:W-:Y:S02]  /*3c70*/  BSSY B1, `(.L_x_102) ;  /* 0x0000006000017945 */ /* 0x000fe40003800000 */
[----:B------:R-:W-:-:S05]  /*3c80*/  FFMA R27, R27, R88, R4 ;  /* 0x000000581b1b7223 */ /* 0x000fca0000000004 */
[----:B------:R0:W-:Y:S01]  /*3c90*/  @P4 STG.E desc[UR36][R66.64+0x4], R27 ;  /* 0x0000041b42004986 */ /* 0x0001e2000c101924 */
[----:B------:R-:W-:-:S13]  /*3ca0*/  ISETP.GT.AND P4, PT, R3, 0x80, P6 ;  /* 0x000000800300780c */ /* 0x000fda0003784270 */
[----:B0-----:R-:W-:Y:S05]  /*3cb0*/  @!P4 BRA `(.L_x_103) ;  /* 0x000000000004c947 */ /* 0x001fea0003800000 */
[----:B------:R0:W5:Y:S02]  /*3cc0*/  LDG.E.LTC128B R69, desc[UR36][R12.64+0x20] ;  /* 0x000020240c457981 */ /* 0x000164000c1e1920 */
.L_x_103:
[----:B------:R-:W-:Y:S05]  /*3cd0*/  BSYNC B1 ;  /* 0x0000000000017941 */ /* 0x000fea0003800000 */
.L_x_102:
[----:B--2--5:R-:W-:Y:S01]  /*3ce0*/  FMUL R5, R69, R90 ;  /* 0x0000005a45057220 */ /* 0x024fe20000400000 */
[----:B------:R-:W-:Y:S01]  /*3cf0*/  @P4 IMAD.MOV.U32 R4, RZ, RZ, R62 ;  /* 0x000000ffff044224 */ /* 0x000fe200078e003e */
[----:B------:R-:W-:Y:S01]  /*3d00*/  ISETP.NE.AND P6, PT, R109, RZ, PT ;  /* 0x000000ff6d00720c */ /* 0x000fe20003fc5270 */
[----:B------:R-:W-:Y:S01]  /*3d10*/  BSSY B1, `(.L_x_104) ;  /* 0x0000007000017945 */ /* 0x000fe20003800000 */
[----:B-1--4-:R-:W-:Y:S01]  /*3d20*/  FFMA R9, R28, R88, R5 ;  /* 0x000000581c097223 */ /* 0x012fe20000000005 */
[----:B------:R-:W-:-:S05]  /*3d30*/  @P4 IMAD.MOV.U32 R5, RZ, RZ, R63 ;  /* 0x000000ffff054224 */ /* 0x000fca00078e003f */
[----:B------:R1:W-:Y:S01]  /*3d40*/  @P4 STG.E desc[UR36][R4.64+0x20], R9 ;  /* 0x0000200904004986 */ /* 0x0003e2000c101924 */
[----:B------:R-:W-:-:S13]  /*3d50*/  ISETP.GT.AND P4, PT, R3, 0x80, P6 ;  /* 0x000000800300780c */ /* 0x000fda0003784270 */
[----:B-1----:R-:W-:Y:S05]  /*3d60*/  @!P4 BRA `(.L_x_105) ;  /* 0x000000000004c947 */ /* 0x002fea0003800000 */
[----:B------:R1:W5:Y:S02]  /*3d70*/  LDG.E.LTC128B R69, desc[UR36][R12.64+0x24] ;  /* 0x000024240c457981 */ /* 0x000364000c1e1920 */
.L_x_105:
[----:B------:R-:W-:Y:S05]  /*3d80*/  BSYNC B1 ;  /* 0x0000000000017941 */ /* 0x000fea0003800000 */
.L_x_104:
[----:B-----5:R-:W-:Y:S01]  /*3d90*/  FMUL R4, R69, R90 ;  /* 0x0000005a45047220 */ /* 0x020fe20000400000 */
[----:B------:R-:W-:Y:S01]  /*3da0*/  @P4 IMAD.MOV.U32 R5, RZ, RZ, R63 ;  /* 0x000000ffff054224 */ /* 0x000fe200078e003f */
[----:B------:R-:W-:Y:S02]  /*3db0*/  BSSY B1, `(.L_x_106) ;  /* 0x0000008000017945 */ /* 0x000fe40003800000 */
[----:B------:R-:W-:Y:S01]  /*3dc0*/  FFMA R29, R29, R88, R4 ;  /* 0x000000581d1d7223 */ /* 0x000fe20000000004 */
[----:B------:R-:W-:-:S05]  /*3dd0*/  @P4 IMAD.MOV.U32 R4, RZ, RZ, R62 ;  /* 0x000000ffff044224 */ /* 0x000fca00078e003e */
[----:B------:R2:W-:Y:S01]  /*3de0*/  @P4 STG.E desc[UR36][R4.64+0x24], R29 ;  /* 0x0000241d04004986 */ /* 0x0005e2000c101924 */
[----:B------:R-:W-:-:S04]  /*3df0*/  ISETP.NE.AND P4, PT, R108, RZ, PT ;  /* 0x000000ff6c00720c */ /* 0x000fc80003f85270 */
[----:B------:R-:W-:-:S13]  /*3e00*/  ISETP.GT.AND P4, PT, R3, 0x88, P4 ;  /* 0x000000880300780c */ /* 0x000fda0002784270 */
[----:B--2---:R-:W-:Y:S05]  /*3e10*/  @!P4 BRA `(.L_x_107) ;  /* 0x000000000004c947 */ /* 0x004fea0003800000 */
[----:B------:R2:W5:Y:S02]  /*3e20*/  LDG.E.LTC128B R69, desc[UR36][R56.64+0x20] ;  /* 0x0000202438457981 */ /* 0x000564000c1e1920 */
.L_x_107:
[----:B------:R-:W-:Y:S05]  /*3e30*/  BSYNC B1 ;  /* 0x0000000000017941 */ /* 0x000fea0003800000 */
.L_x_106:
[----:B-----5:R-:W-:Y:S01]  /*3e40*/  FMUL R5, R69, R90 ;  /* 0x0000005a45057220 */ /* 0x020fe20000400000 */
[----:B------:R-:W-:Y:S03]  /*3e50*/  BSSY B1, `(.L_x_108) ;  /* 0x0000006000017945 */ /* 0x000fe60003800000 */
[----:B------:R-:W-:-:S05]  /*3e60*/  FFMA R5, R30, R88, R5 ;  /* 0x000000581e057223 */ /* 0x000fca0000000005 */
[----:B------:R4:W-:Y:S01]  /*3e70*/  @P4 STG.E desc[UR36][R6.64+0x20], R5 ;  /* 0x0000200506004986 */ /* 0x0009e2000c101924 */
[----:B------:R-:W-:-:S13]  /*3e80*/  ISETP.GT.AND P4, PT, R3, 0x88, P6 ;  /* 0x000000880300780c */ /* 0x000fda0003784270 */
[----:B----4-:R-:W-:Y:S05]  /*3e90*/  @!P4 BRA `(.L_x_109) ;  /* 0x000000000004c947 */ /* 0x010fea0003800000 */
[----:B------:R4:W5:Y:S02]  /*3ea0*/  LDG.E.LTC128B R69, desc[UR36][R56.64+0x24] ;  /* 0x0000242438457981 */ /* 0x000964000c1e1920 */
.L_x_109:
[----:B------:R-:W-:Y:S05]  /*3eb0*/  BSYNC B1 ;  /* 0x0000000000017941 */ /* 0x000fea0003800000 */
.L_x_108:
[----:B-----5:R-:W-:Y:S01]  /*3ec0*/  FMUL R4, R69, R90 ;  /* 0x0000005a45047220 */ /* 0x020fe20000400000 */
[----:B------:R-:W-:Y:S01]  /*3ed0*/  @P4 IMAD.MOV.U32 R5, RZ, RZ, R7 ;  /* 0x000000ffff054224 */ /* 0x000fe200078e0007 */
[----:B------:R-:W-:Y:S01]  /*3ee0*/  ISETP.NE.AND P6, PT, R110, RZ, PT ;  /* 0x000000ff6e00720c */ /* 0x000fe20003fc5270 */
[----:B------:R-:W-:Y:S01]  /*3ef0*/  BSSY B1, `(.L_x_110) ;  /* 0x0000007000017945 */ /* 0x000fe20003800000 */
[----:B------:R-:W-:Y:S01]  /*3f00*/  FFMA R31, R31, R88, R4 ;  /* 0x000000581f1f7223 */ /* 0x000fe20000000004 */
[----:B------:R-:W-:-:S05]  /*3f10*/  @P4 IMAD.MOV.U32 R4, RZ, RZ, R6 ;  /* 0x000000ffff044224 */ /* 0x000fca00078e0006 */
[----:B------:R0:W-:Y:S01]  /*3f20*/  @P4 STG.E desc[UR36][R4.64+0x24], R31 ;  /* 0x0000241f04004986 */ /* 0x0001e2000c101924 */
[----:B------:R-:W-:-:S13]  /*3f30*/  ISETP.GT.AND P4, PT, R3, 0x80, P6 ;  /* 0x000000800300780c */ /* 0x000fda0003784270 */
[----:B0-----:R-:W-:Y:S05]  /*3f40*/  @!P4 BRA `(.L_x_111) ;  /* 0x000000000004c947 */ /* 0x001fea0003800000 */
[----:B------:R0:W5:Y:S02]  /*3f50*/  LDG.E.LTC128B R69, desc[UR36][R12.64+0x40] ;  /* 0x000040240c457981 */ /* 0x000164000c1e1920 */
.L_x_111:
[----:B------:R-:W-:Y:S05]  /*3f60*/  BSYNC B1 ;  /* 0x0000000000017941 */ /* 0x000fea0003800000 */
.L_x_110:
[----:B-----5:R-:W-:Y:S01]  /*3f70*/  FMUL R5, R69, R90 ;  /* 0x0000005a45057220 */ /* 0x020fe20000400000 */
[----:B------:R-:W-:Y:S01]  /*3f80*/  @P4 MOV R4, R62 ;  /* 0x0000003e00044202 */ /* 0x000fe20000000f00 */
[----:B------:R-:W-:Y:S01]  /*3f90*/  BSSY B1, `(.L_x_112) ;  /* 0x0000008000017945 */ /* 0x000fe20003800000 */
[----:B------:R-:W-:Y:S01]  /*3fa0*/  ISETP.NE.AND P6, PT, R92, RZ, PT ;  /* 0x000000ff5c00720c */ /* 0x000fe20003fc5270 */
[----:B------:R-:W-:Y:S01]  /*3fb0*/  FFMA R9, R32, R88, R5 ;  /* 0x0000005820097223 */ /* 0x000fe20000000005 */
[----:B------:R-:W-:-:S05]  /*3fc0*/  @P4 IMAD.MOV.U32 R5, RZ, RZ, R63 ;  /* 0x000000ffff054224 */ /* 0x000fca00078e003f */
[----:B------:R0:W-:Y:S01]  /*3fd0*/  @P4 STG.E desc[UR36][R4.64+0x40], R9 ;  /* 0x0000400904004986 */ /* 0x0001e2000c101924 */
[----:B------:R-:W-:-:S13]  /*3fe0*/  ISETP.GT.AND P4, PT, R3, 0x80, P6 ;  /* 0x000000800300780c */ /* 0x000fda0003784270 */
[----:B0-----:R-:W-:Y:S05]  /*3ff0*/  @!P4 BRA `(.L_x_113) ;  /* 0x000000000004c947 */ /* 0x001fea0003800000 */
[----:B------:R0:W5:Y:S02]  /*4000*/  LDG.E.LTC128B R69, desc[UR36][R12.64+0x44] ;  /* 0x000044240c457981 */ /* 0x000164000c1e1920 */
.L_x_113:
[----:B------:R-:W-:Y:S05]  /*4010*/  BSYNC B1 ;  /* 0x0000000000017941 */ /* 0x000fea0003800000 */
.L_x_112:
        /* <DEDUP_REMOVED lines=8> */
[----:B0-----:R-:W-:Y:S05]  /*40a0*/  @!P4 BRA `(.L_x_115) ;  /* 0x000000000004c947 */ /* 0x001fea0003800000 */
[----:B------:R0:W5:Y:S02]  /*40b0*/  LDG.E.LTC128B R69, desc[UR36][R56.64+0x40] ;  /* 0x0000402438457981 */ /* 0x000164000c1e1920 */
.L_x_115:
[----:B------:R-:W-:Y:S05]  /*40c0*/  BSYNC B1 ;  /* 0x0000000000017941 */ /* 0x000fea0003800000 */
.L_x_114:
[----:B-----5:R-:W-:Y:S01]  /*40d0*/  FMUL R5, R69, R90 ;  /* 0x0000005a45057220 */ /* 0x020fe20000400000 */
[----:B------:R-:W-:Y:S01]  /*40e0*/  @P4 IMAD.MOV.U32 R4, RZ, RZ, R6 ;  /* 0x000000ffff044224 */ /* 0x000fe200078e0006 */
[----:B------:R-:W-:Y:S02]  /*40f0*/  BSSY B1, `(.L_x_116) ;  /* 0x0000007000017945 */ /* 0x000fe40003800000 */
[----:B------:R-:W-:Y:S01]  /*4100*/  FFMA R9, R34, R88, R5 ;  /* 0x0000005822097223 */ /* 0x000fe20000000005 */
[----:B------:R-:W-:-:S05]  /*4110*/  @P4 IMAD.MOV.U32 R5, RZ, RZ, R7 ;  /* 0x000000ffff054224 */ /* 0x000fca00078e0007 */
[----:B------:R0:W-:Y:S01]  /*4120*/  @P4 STG.E desc[UR36][R4.64+0x40], R9 ;  /* 0x0000400904004986 */ /* 0x0001e2000c101924 */
[----:B------:R-:W-:-:S13]  /*4130*/  ISETP.GT.AND P4, PT, R3, 0x88, P6 ;  /* 0x000000880300780c */ /* 0x000fda0003784270 */
[----:B0-----:R-:W-:Y:S05]  /*4140*/  @!P4 BRA `(.L_x_117) ;  /* 0x000000000004c947 */ /* 0x001fea0003800000 */
[----:B------:R0:W5:Y:S02]  /*4150*/  LDG.E.LTC128B R69, desc[UR36][R56.64+0x44] ;  /* 0x0000442438457981 */ /* 0x000164000c1e1920 */
.L_x_117:
[----:B------:R-:W-:Y:S05]  /*4160*/  BSYNC B1 ;  /* 0x0000000000017941 */ /* 0x000fea0003800000 */
.L_x_116:
        /* <DEDUP_REMOVED lines=10> */
.L_x_119:
[----:B------:R-:W-:Y:S05]  /*4210*/  BSYNC B1 ;  /* 0x0000000000017941 */ /* 0x000fea0003800000 */
.L_x_118:
        /* <DEDUP_REMOVED lines=10> */
.L_x_121:
[----:B------:R-:W-:Y:S05]  /*42c0*/  BSYNC B1 ;  /* 0x0000000000017941 */ /* 0x000fea0003800000 */
.L_x_120:
        /* <DEDUP_REMOVED lines=10> */
.L_x_123:
[----:B------:R-:W-:Y:S05]  /*4370*/  BSYNC B1 ;  /* 0x0000000000017941 */ /* 0x000fea0003800000 */
.L_x_122:
[----:B-----5:R-:W-:Y:S01]  /*4380*/  FMUL R5, R69, R90 ;  /* 0x0000005a45057220 */ /* 0x020fe20000400000 */
[----:B------:R-:W-:Y:S01]  /*4390*/  @P4 MOV R4, R6 ;  /* 0x0000000600044202 */ /* 0x000fe20000000f00 */
[----:B------:R-:W-:Y:S02]  /*43a0*/  BSSY B1, `(.L_x_124) ;  /* 0x0000007000017945 */ /* 0x000fe40003800000 */
[----:B------:R-:W-:Y:S01]  /*43b0*/  FFMA R9, R38, R88, R5 ;  /* 0x0000005826097223 */ /* 0x000fe20000000005 */
[----:B------:R-:W-:-:S05]  /*43c0*/  @P4 IMAD.MOV.U32 R5, RZ, RZ, R7 ;  /* 0x000000ffff054224 */ /* 0x000fca00078e0007 */
[----:B------:R0:W-:Y:S01]  /*43d0*/  @P4 STG.E desc[UR36][R4.64+0x60], R9 ;  /* 0x0000600904004986 */ /* 0x0001e2000c101924 */
[----:B------:R-:W-:-:S13]  /*43e0*/  ISETP.GT.AND P4, PT, R3, 0x88, P6 ;  /* 0x000000880300780c */ /* 0x000fda0003784270 */
[----:B0-----:R-:W-:Y:S05]  /*43f0*/  @!P4 BRA `(.L_x_125) ;  /* 0x000000000004c947 */ /* 0x001fea0003800000 */
[----:B------:R0:W5:Y:S02]  /*4400*/  LDG.E.LTC128B R69, desc[UR36][R56.64+0x64] ;  /* 0x0000642438457981 */ /* 0x000164000c1e1920 */
.L_x_125:
[----:B------:R-:W-:Y:S05]  /*4410*/  BSYNC B1 ;  /* 0x0000000000017941 */ /* 0x000fea0003800000 */
.L_x_124:
        /* <DEDUP_REMOVED lines=10> */
.L_x_127:
[----:B------:R-:W-:Y:S05]  /*44c0*/  BSYNC B1 ;  /* 0x0000000000017941 */ /* 0x000fea0003800000 */
.L_x_126:
        /* <DEDUP_REMOVED lines=10> */
.L_x_129:
[----:B------:R-:W-:Y:S05]  /*4570*/  BSYNC B1 ;  /* 0x0000000000017941 */ /* 0x000fea0003800000 */
.L_x_128:
        /* <DEDUP_REMOVED lines=10> */
.L_x_131:
[----:B------:R-:W-:Y:S05]  /*4620*/  BSYNC B1 ;  /* 0x0000000000017941 */ /* 0x000fea0003800000 */
.L_x_130:
        /* <DEDUP_REMOVED lines=9> */
.L_x_133:
[----:B------:R-:W-:Y:S05]  /*46c0*/  BSYNC B1 ;  /* 0x0000000000017941 */ /* 0x000fea0003800000 */
.L_x_132:
        /* <DEDUP_REMOVED lines=10> */
.L_x_135:
[----:B------:R-:W-:Y:S05]  /*4770*/  BSYNC B1 ;  /* 0x0000000000017941 */ /* 0x000fea0003800000 */
.L_x_134:
        /* <DEDUP_REMOVED lines=9> */
.L_x_137:
[----:B------:R-:W-:Y:S05]  /*4810*/  BSYNC B1 ;  /* 0x0000000000017941 */ /* 0x000fea0003800000 */
.L_x_136:
        /* <DEDUP_REMOVED lines=9> */
.L_x_139:
[----:B------:R-:W-:Y:S05]  /*48b0*/  BSYNC B1 ;  /* 0x0000000000017941 */ /* 0x000fea0003800000 */
.L_x_138:
        /* <DEDUP_REMOVED lines=9> */
.L_x_141:
[----:B------:R-:W-:Y:S05]  /*4950*/  BSYNC B1 ;  /* 0x0000000000017941 */ /* 0x000fea0003800000 */
.L_x_140:
[----:B0----5:R-:W-:Y:S01]  /*4960*/  FMUL R4, R69, R90 ;  /* 0x0000005a45047220 */ /* 0x021fe20000400000 */
        /* <DEDUP_REMOVED lines=8> */
.L_x_143:
[----:B------:R-:W-:Y:S05]  /*49f0*/  BSYNC B1 ;  /* 0x0000000000017941 */ /* 0x000fea0003800000 */
.L_x_142:
        /* <DEDUP_REMOVED lines=9> */
.L_x_145:
[----:B------:R-:W-:Y:S05]  /*4a90*/  BSYNC B1 ;  /* 0x0000000000017941 */ /* 0x000fea0003800000 */
.L_x_144:
        /* <DEDUP_REMOVED lines=9> */
.L_x_147:
[----:B------:R-:W-:Y:S05]  /*4b30*/  BSYNC B1 ;  /* 0x0000000000017941 */ /* 0x000fea0003800000 */
.L_x_146:
[----:B0----5:R-:W-:Y:S01]  /*4b40*/  FMUL R5, R69, R90 ;  /* 0x0000005a45057220 */ /* 0x021fe20000400000 */
[----:B------:R-:W-:Y:S01]  /*4b50*/  @P3 MOV R4, R6 ;  /* 0x0000000600043202 */ /* 0x000fe20000000f00 */
[----:B------:R-:W-:Y:S01]  /*4b60*/  BSSY B1, `(.L_x_148) ;  /* 0x0000007000017945 */ /* 0x000fe20003800000 */
[----:B------:R-:W-:Y:S01]  /*4b70*/  ISETP.GT.AND P2, PT, R3, 0x88, P2 ;  /* 0x000000880300780c */ /* 0x000fe20001744270 */
[----:B------:R-:W-:Y:S01]  /*4b80*/  FFMA R9, R50, R88, R5 ;  /* 0x0000005832097223 */ /* 0x000fe20000000005 */
[----:B------:R-:W-:-:S05]  /*4b90*/  @P3 IMAD.MOV.U32 R5, RZ, RZ, R7 ;  /* 0x000000ffff053224 */ /* 0x000fca00078e0007 */
[----:B------:R0:W-:Y:S06]  /*4ba0*/  @P3 STG.E desc[UR36][R4.64+0xc0], R9 ;  /* 0x0000c00904003986 */ /* 0x0001ec000c101924 */
[----:B------:R-:W-:Y:S05]  /*4bb0*/  @!P2 BRA `(.L_x_149) ;  /* 0x000000000004a947 */ /* 0x000fea0003800000 */
[----:B------:R0:W5:Y:S02]  /*4bc0*/  LDG.E.LTC128B R69, desc[UR36][R56.64+0xc4] ;  /* 0x0000c42438457981 */ /* 0x000164000c1e1920 */
.L_x_149:
[----:B------:R-:W-:Y:S05]  /*4bd0*/  BSYNC B1 ;  /* 0x0000000000017941 */ /* 0x000fea0003800000 */
.L_x_148:
        /* <DEDUP_REMOVED lines=9> */
.L_x_151:
[----:B------:R-:W-:Y:S05]  /*4c70*/  BSYNC B1 ;  /* 0x0000000000017941 */ /* 0x000fea0003800000 */
.L_x_150:
        /* <DEDUP_REMOVED lines=9> */
.L_x_153:
[----:B------:R-:W-:Y:S05]  /*4d10*/  BSYNC B1 ;  /* 0x0000000000017941 */ /* 0x000fea0003800000 */
.L_x_152:
[----:B0----5:R-:W-:Y:S01]  /*4d20*/  FMUL R4, R69, R90 ;  /* 0x0000005a45047220 */ /* 0x021fe20000400000 */
[----:B------:R-:W-:Y:S01]  /*4d30*/  ISETP.GT.AND P1, PT, R3, 0x88, P1 ;  /* 0x000000880300780c */ /* 0x000fe20000f24270 */
[----:B------:R-:W-:Y:S02]  /*4d40*/  BSSY B1, `(.L_x_154) ;  /* 0x0000005000017945 */ /* 0x000fe40003800000 */
[----:B------:R-:W-:-:S05]  /*4d50*/  FFMA R53, R53, R88, R4 ;  /* 0x0000005835357223 */ /* 0x000fca0000000004 */
[----:B------:R0:W-:Y:S05]  /*4d60*/  @P2 STG.E desc[UR36][R62.64+0xe4], R53 ;  /* 0x0000e4353e002986 */ /* 0x0001ea000c101924 */
[----:B------:R-:W-:Y:S05]  /*4d70*/  @!P1 BRA `(.L_x_155) ;  /* 0x0000000000049947 */ /* 0x000fea0003800000 */
[----:B------:R0:W5:Y:S02]  /*4d80*/  LDG.E.LTC128B R69, desc[UR36][R56.64+0xe0] ;  /* 0x0000e02438457981 */ /* 0x000164000c1e1920 */
.L_x_155:
[----:B------:R-:W-:Y:S05]  /*4d90*/  BSYNC B1 ;  /* 0x0000000000017941 */ /* 0x000fea0003800000 */
.L_x_154:
        /* <DEDUP_REMOVED lines=9> */
.L_x_157:
[----:B------:R-:W-:Y:S05]  /*4e30*/  BSYNC B1 ;  /* 0x0000000000017941 */ /* 0x000fea0003800000 */
.L_x_156:
[----:B0----5:R-:W-:-:S04]  /*4e40*/  FMUL R4, R69, R90 ;  /* 0x0000005a45047220 */ /* 0x021fc80000400000 */
[----:B------:R-:W-:Y:S01]  /*4e50*/  FFMA R55, R55, R88, R4 ;  /* 0x0000005837377223 */ /* 0x000fe20000000004 */
[----:B------:R-:W-:Y:S06]  /*4e60*/  @!P0 BRA `(.L_x_158) ;  /* 0x00000010007c8947 */ /* 0x000fec0003800000 */
[----:B------:R0:W-:Y:S01]  /*4e70*/  STG.E desc[UR36][R6.64+0xe4], R55 ;  /* 0x0000e43706007986 */ /* 0x0001e2000c101924 */
[----:B------:R-:W-:Y:S05]  /*4e80*/  BRA `(.L_x_158) ;  /* 0x0000001000747947 */ /* 0x000fea0003800000 */
.L_x_35:
[----:B------:R-:W-:Y:S01]  /*4e90*/  ULDC.64 UR4, c[0x0][0x5c0] ;  /* 0x0001700000047ab9 */ /* 0x000fe20000000a00 */
[-C--:B------:R-:W-:Y:S01]  /*4ea0*/  FMUL R5, R56, R88.reuse ;  /* 0x0000005838057220 */ /* 0x080fe20000400000 */
[----:B------:R-:W-:Y:S01]  /*4eb0*/  LEA R8, P1, R10, UR4, 0x2 ;  /* 0x000000040a087c11 */ /* 0x000fe2000f8210ff */
[----:B------:R-:W-:Y:S01]  /*4ec0*/  IMAD.SHL.U32 R15, R112, 0x20, RZ ;  /* 0x00000020700f7824 */ /* 0x000fe200078e00ff */
[----:B------:R-:W-:Y:S01]  /*4ed0*/  ISETP.GT.AND P2, PT, R4, 0x1, PT ;  /* 0x000000010400780c */ /* 0x000fe20003f44270 */
[-C--:B------:R-:W-:Y:S01]  /*4ee0*/  FMUL R57, R57, R88.reuse ;  /* 0x0000005839397220 */ /* 0x080fe20000400000 */
[----:B------:R-:W-:Y:S01]  /*4ef0*/  LEA.HI.X R9, R10, UR5, R91, 0x2, P1 ;  /* 0x000000050a097c11 */ /* 0x000fe200088f145b */
[C---:B------:R-:W-:Y:S01]  /*4f00*/  IMAD.SHL.U32 R89, R112.reuse, 0x200, RZ ;  /* 0x0000020070597824 */ /* 0x040fe200078e00ff */
[----:B------:R-:W-:Y:S01]  /*4f10*/  ISETP.GT.AND P1, PT, R3, RZ, P2 ;  /* 0x000000ff0300720c */ /* 0x000fe20001724270 */
[----:B------:R-:W-:Y:S01]  /*4f20*/  FMUL R59, R59, R88 ;  /* 0x000000583b3b7220 */ /* 0x000fe20000400000 */
[--C-:B------:R-:W-:Y:S01]  /*4f30*/  SHF.L.U64.HI R7, R112, 0x5, R113.reuse ;  /* 0x0000000570077819 */ /* 0x100fe20000010271 */
[----:B------:R0:W-:Y:S01]  /*4f40*/  @P0 STG.E desc[UR36][R8.64], R5 ;  /* 0x0000000508000986 */ /* 0x0001e2000c101924 */
[----:B------:R-:W-:Y:S01]  /*4f50*/  IADD3 R10, P0, R15, R8, RZ ;  /* 0x000000080f0a7210 */ /* 0x000fe20007f1e0ff */
[-C--:B------:R-:W-:Y:S01]  /*4f60*/  FMUL R13, R58, R88.reuse ;  /* 0x000000583a0d7220 */ /* 0x080fe20000400000 */
[----:B------:R-:W-:Y:S01]  /*4f70*/  SHF.L.U64.HI R113, R112, 0x9, R113 ;  /* 0x0000000970717819 */ /* 0x000fe20000010271 */
[-C--:B------:R-:W-:Y:S01]  /*4f80*/  FMUL R61, R61, R88.reuse ;  /* 0x000000583d3d7220 */ /* 0x080fe20000400000 */
[C---:B------:R-:W-:Y:S01]  /*4f90*/  ISETP.GT.AND P5, PT, R4.reuse, 0x8, PT ;  /* 0x000000080400780c */ /* 0x040fe20003fa4270 */
[----:B------:R-:W-:Y:S01]  /*4fa0*/  IMAD.X R11, R7, 0x1, R9, P0 ;  /* 0x00000001070b7824 */ /* 0x000fe200000e0609 */
[----:B------:R-:W-:Y:S01]  /*4fb0*/  ISETP.GT.AND P0, PT, R3, 0x8, P2 ;  /* 0x000000080300780c */ /* 0x000fe20001704270 */
[----:B------:R-:W-:Y:S01]  /*4fc0*/  FMUL R63, R63, R88 ;  /* 0x000000583f3f7220 */ /* 0x000fe20000400000 */
[----:B------:R-:W-:Y:S01]  /*4fd0*/  ISETP.GT.AND P4, PT, R4, 0x9, PT ;  /* 0x000000090400780c */ /* 0x000fe20003f84270 */
[----:B------:R-:W-:Y:S01]  /*4fe0*/  @P1 STG.E desc[UR36][R8.64+0x4], R57 ;  /* 0x0000043908001986 */ /* 0x000fe2000c101924 */
[----:B------:R-:W-:Y:S01]  /*4ff0*/  IADD3 R6, P1, P2, R89, R8, R15 ;  /* 0x0000000859067210 */ /* 0x000fe20007a3e00f */
[-C--:B0-----:R-:W-:Y:S01]  /*5000*/  FMUL R5, R60, R88.reuse ;  /* 0x000000583c057220 */ /* 0x081fe20000400000 */
[----:B------:R-:W-:Y:S01]  /*5010*/  ISETP.GT.AND P3, PT, R3, 0x8, P6 ;  /* 0x000000080300780c */ /* 0x000fe20003764270 */
[-C--:B------:R-:W-:Y:S01]  /*5020*/  FMUL R65, R65, R88.reuse ;  /* 0x0000005841417220 */ /* 0x080fe20000400000 */
[----:B------:R-:W-:Y:S01]  /*5030*/  IADD3.X R7, R113, R9, R7, P1, P2 ;  /* 0x0000000971077210 */ /* 0x000fe20000fe4407 */
[-C--:B------:R-:W-:Y:S01]  /*5040*/  FMUL R67, R67, R88.reuse ;  /* 0x0000005843437220 */ /* 0x080fe20000400000 */
[----:B------:R-:W-:Y:S01]  /*5050*/  ISETP.GT.AND P1, PT, R3, RZ, P5 ;  /* 0x000000ff0300720c */ /* 0x000fe20002f24270 */
[-C--:B------:R-:W-:Y:S01]  /*5060*/  FMUL R69, R69, R88.reuse ;  /* 0x0000005845457220 */ /* 0x080fe20000400000 */
[C---:B------:R-:W-:Y:S01]  /*5070*/  ISETP.GT.AND P2, PT, R4.reuse, 0x11, PT ;  /* 0x000000110400780c */ /* 0x040fe20003f44270 */
[----:B------:R-:W-:Y:S01]  /*5080*/  @P0 STG.E desc[UR36][R10.64+0x4], R59 ;  /* 0x0000043b0a000986 */ /* 0x000fe2000c101924 */
[----:B------:R-:W-:Y:S01]  /*5090*/  ISETP.GT.AND P0, PT, R3, RZ, P4 ;  /* 0x000000ff0300720c */ /* 0x000fe20002704270 */
[-C--:B------:R-:W-:Y:S01]  /*50a0*/  FMUL R71, R71, R88.reuse ;  /* 0x0000005847477220 */ /* 0x080fe20000400000 */
[-C--:B------:R-:W-:Y:S01]  /*50b0*/  FMUL R73, R73, R88.reuse ;  /* 0x0000005849497220 */ /* 0x080fe20000400000 */
[-C--:B------:R-:W-:Y:S01]  /*50c0*/  FMUL R75, R75, R88.reuse ;  /* 0x000000584b4b7220 */ /* 0x080fe20000400000 */
[-C--:B------:R-:W-:Y:S01]  /*50d0*/  FMUL R77, R77, R88.reuse ;  /* 0x000000584d4d7220 */ /* 0x080fe20000400000 */
[----:B------:R0:W-:Y:S01]  /*50e0*/  @P3 STG.E desc[UR36][R10.64], R13 ;  /* 0x0000000d0a003986 */ /* 0x0001e2000c101924 */
[C---:B------:R-:W-:Y:S01]  /*50f0*/  ISETP.GT.AND P3, PT, R4.reuse, 0x10, PT ;  /* 0x000000100400780c */ /* 0x040fe20003f64270 */
[-C--:B------:R-:W-:Y:S01]  /*5100*/  FMUL R79, R79, R88.reuse ;  /* 0x000000584f4f7220 */ /* 0x080fe20000400000 */
[-C--:B------:R-:W-:Y:S01]  /*5110*/  FMUL R81, R81, R88.reuse ;  /* 0x0000005851517220 */ /* 0x080fe20000400000 */
[----:B------:R1:W-:Y:S01]  /*5120*/  @P1 STG.E desc[UR36][R8.64+0x20], R5 ;  /* 0x0000200508001986 */ /* 0x0003e2000c101924 */
[----:B------:R-:W-:Y:S01]  /*5130*/  ISETP.GT.AND P1, PT, R3, 0x8, P5 ;  /* 0x000000080300780c */ /* 0x000fe20002f24270 */
[-C--:B------:R-:W-:Y:S01]  /*5140*/  FMUL R83, R83, R88.reuse ;  /* 0x0000005853537220 */ /* 0x080fe20000400000 */
[C---:B------:R-:W-:Y:S01]  /*5150*/  ISETP.GT.AND P5, PT, R4.reuse, 0x28, PT ;  /* 0x000000280400780c */ /* 0x040fe20003fa4270 */
[----:B------:R-:W-:Y:S01]  /*5160*/  @P0 STG.E desc[UR36][R8.64+0x24], R61 ;  /* 0x0000243d08000986 */ /* 0x000fe2000c101924 */
[----:B------:R-:W-:Y:S01]  /*5170*/  ISETP.GT.AND P0, PT, R3, 0x8, P4 ;  /* 0x000000080300780c */ /* 0x000fe20002704270 */
[-C--:B------:R-:W-:Y:S01]  /*5180*/  FMUL R85, R85, R88.reuse ;  /* 0x0000005855557220 */ /* 0x080fe20000400000 */
[----:B------:R-:W-:Y:S01]  /*5190*/  ISETP.GT.AND P4, PT, R4, 0x30, PT ;  /* 0x000000300400780c */ /* 0x000fe20003f84270 */
[-C--:B0-----:R-:W-:Y:S01]  /*51a0*/  FMUL R13, R62, R88.reuse ;  /* 0x000000583e0d7220 */ /* 0x081fe20000400000 */
[----:B------:R-:W-:Y:S01]  /*51b0*/  P2R R58, PR, RZ, 0x20 ;  /* 0x00000020ff3a7803 */ /* 0x000fe20000000000 */
[-C--:B------:R-:W-:Y:S01]  /*51c0*/  FMUL R57, R86, R88.reuse ;  /* 0x0000005856397220 */ /* 0x080fe20000400000 */
[-C--:B------:R-:W-:Y:S01]  /*51d0*/  FMUL R87, R87, R88.reuse ;  /* 0x0000005857577220 */ /* 0x080fe20000400000 */
[-C--:B-1----:R-:W-:Y:S01]  /*51e0*/  FMUL R5, R64, R88.reuse ;  /* 0x0000005840057220 */ /* 0x082fe20000400000 */
[-C--:B------:R-:W-:Y:S01]  /*51f0*/  FMUL R25, R25, R88.reuse ;  /* 0x0000005819197220 */ /* 0x080fe20000400000 */
[----:B------:R0:W-:Y:S01]  /*5200*/  @P1 STG.E desc[UR36][R10.64+0x20], R13 ;  /* 0x0000200d0a001986 */ /* 0x0001e2000c101924 */
[----:B------:R-:W-:Y:S01]  /*5210*/  ISETP.GT.AND P1, PT, R4, 0x19, PT ;  /* 0x000000190400780c */ /* 0x000fe20003f24270 */
[-C--:B------:R-:W-:Y:S01]  /*5220*/  FMUL R27, R27, R88.reuse ;  /* 0x000000581b1b7220 */ /* 0x080fe20000400000 */
[-C--:B------:R-:W-:Y:S01]  /*5230*/  FMUL R29, R29, R88.reuse ;  /* 0x000000581d1d7220 */ /* 0x080fe20000400000 */
[----:B------:R-:W-:Y:S01]  /*5240*/  @P0 STG.E desc[UR36][R10.64+0x24], R63 ;  /* 0x0000243f0a000986 */ /* 0x000fe2000c101924 */
[----:B------:R-:W-:Y:S01]  /*5250*/  ISETP.GT.AND P0, PT, R3, RZ, P3 ;  /* 0x000000ff0300720c */ /* 0x000fe20001f04270 */
[-C--:B------:R-:W-:Y:S01]  /*5260*/  FMUL R31, R31, R88.reuse ;  /* 0x000000581f1f7220 */ /* 0x080fe20000400000 */
[-C--:B------:R-:W-:Y:S01]  /*5270*/  FMUL R33, R33, R88.reuse ;  /* 0x0000005821217220 */ /* 0x080fe20000400000 */
[-C--:B------:R-:W-:Y:S01]  /*5280*/  FMUL R35, R35, R88.reuse ;  /* 0x0000005823237220 */ /* 0x080fe20000400000 */
[-C--:B------:R-:W-:Y:S01]  /*5290*/  FMUL R37, R37, R88.reuse ;  /* 0x0000005825257220 */ /* 0x080fe20000400000 */
[-C--:B------:R-:W-:Y:S01]  /*52a0*/  FMUL R39, R39, R88.reuse ;  /* 0x0000005827277220 */ /* 0x080fe20000400000 */
[-C--:B------:R-:W-:Y:S01]  /*52b0*/  FMUL R41, R41, R88.reuse ;  /* 0x0000005829297220 */ /* 0x080fe20000400000 */
[-C--:B0-----:R-:W-:Y:S01]  /*52c0*/  FMUL R13, R66, R88.reuse ;  /* 0x00000058420d7220 */ /* 0x081fe20000400000 */
[-C--:B------:R-:W-:Y:S01]  /*52d0*/  FMUL R43, R43, R88.reuse ;  /* 0x000000582b2b7220 */ /* 0x080fe20000400000 */
[-C--:B------:R-:W-:Y:S01]  /*52e0*/  FMUL R45, R45, R88.reuse ;  /* 0x000000582d2d7220 */ /* 0x080fe20000400000 */
[-C--:B------:R-:W-:Y:S01]  /*52f0*/  FMUL R47, R47, R88.reuse ;  /* 0x000000582f2f7220 */ /* 0x080fe20000400000 */
[-C--:B------:R-:W-:Y:S01]  /*5300*/  FMUL R49, R49, R88.reuse ;  /* 0x0000005831317220 */ /* 0x080fe20000400000 */
[-C--:B------:R-:W-:Y:S01]  /*5310*/  FMUL R51, R51, R88.reuse ;  /* 0x0000005833337220 */ /* 0x080fe20000400000 */
[----:B------:R0:W-:Y:S01]  /*5320*/  @P0 STG.E desc[UR36][R8.64+0x40], R5 ;  /* 0x0000400508000986 */ /* 0x0001e2000c101924 */
[----:B------:R-:W-:Y:S01]  /*5330*/  ISETP.GT.AND P0, PT, R3, RZ, P2 ;  /* 0x000000ff0300720c */ /* 0x000fe20001704270 */
[-C--:B------:R-:W-:Y:S01]  /*5340*/  FMUL R53, R53, R88.reuse ;  /* 0x0000005835357220 */ /* 0x080fe20000400000 */
[-C--:B------:R-:W-:Y:S01]  /*5350*/  FMUL R55, R55, R88.reuse ;  /* 0x0000005837377220 */ /* 0x080fe20000400000 */
[----:B0-----:R-:W-:-:S10]  /*5360*/  FMUL R5, R68, R88 ;  /* 0x0000005844057220 */ /* 0x001fd40000400000 */
[----:B------:R-:W-:Y:S01]  /*5370*/  @P0 STG.E desc[UR36][R8.64+0x44], R65 ;  /* 0x0000444108000986 */ /* 0x000fe2000c101924 */
[----:B------:R-:W-:Y:S02]  /*5380*/  ISETP.GT.AND P0, PT, R3, 0x8, P3 ;  /* 0x000000080300780c */ /* 0x000fe40001f04270 */
[----:B------:R-:W-:-:S04]  /*5390*/  ISETP.GT.AND P3, PT, R4, 0x29, PT ;  /* 0x000000290400780c */ /* 0x000fc80003f64270 */
[----:B------:R-:W-:-:S07]  /*53a0*/  P2R R56, PR, RZ, 0x8 ;  /* 0x00000008ff387803 */ /* 0x000fce0000000000 */
[----:B------:R0:W-:Y:S01]  /*53b0*/  @P0 STG.E desc[UR36][R10.64+0x40], R13 ;  /* 0x0000400d0a000986 */ /* 0x0001e2000c101924 */
[----:B------:R-:W-:Y:S02]  /*53c0*/  ISETP.GT.AND P0, PT, R3, 0x8, P2 ;  /* 0x000000080300780c */ /* 0x000fe40001704270 */
[----:B------:R-:W-:Y:S01]  /*53d0*/  ISETP.GT.AND P2, PT, R4, 0x18, PT ;  /* 0x000000180400780c */ /* 0x000fe20003f44270 */
[----:B0-----:R-:W-:-:S10]  /*53e0*/  FMUL R13, R70, R88 ;  /* 0x00000058460d7220 */ /* 0x001fd40000400000 */
[----:B------:R-:W-:Y:S01]  /*53f0*/  @P0 STG.E desc[UR36][R10.64+0x44], R67 ;  /* 0x000044430a000986 */ /* 0x000fe2000c101924 */
[----:B------:R-:W-:-:S13]  /*5400*/  ISETP.GT.AND P0, PT, R3, RZ, P2 ;  /* 0x000000ff0300720c */ /* 0x000fda0001704270 */
[----:B------:R0:W-:Y:S01]  /*5410*/  @P0 STG.E desc[UR36][R8.64+0x60], R5 ;  /* 0x0000600508000986 */ /* 0x0001e2000c101924 */
[----:B------:R-:W-:Y:S01]  /*5420*/  ISETP.GT.AND P0, PT, R3, RZ, P1 ;  /* 0x000000ff0300720c */ /* 0x000fe20000f04270 */
[----:B0-----:R-:W-:-:S12]  /*5430*/  FMUL R5, R72, R88 ;  /* 0x0000005848057220 */ /* 0x001fd80000400000 */
[----:B------:R-:W-:Y:S01]  /*5440*/  @P0 STG.E desc[UR36][R8.64+0x64], R69 ;  /* 0x0000644508000986 */ /* 0x000fe2000c101924 */
[----:B------:R-:W-:Y:S02]  /*5450*/  ISETP.GT.AND P0, PT, R3, 0x8, P2 ;  /* 0x000000080300780c */ /* 0x000fe40001704270 */
[----:B------:R-:W-:-:S11]  /*5460*/  ISETP.GT.AND P2, PT, R4, 0x20, PT ;  /* 0x000000200400780c */ /* 0x000fd60003f44270 */
        /* <DEDUP_REMOVED lines=13> */
[----:B------:R-:W-:Y:S01]  /*5540*/  ISETP.GT.AND P0, PT, R3, 0x8, P1 ;  /* 0x000000080300780c */ /* 0x000fe20000f04270 */
[----:B0-----:R-:W-:-:S12]  /*5550*/  FMUL R13, R78, R88 ;  /* 0x000000584e0d7220 */ /* 0x001fd80000400000 */
[----:B------:R-:W-:Y:S01]  /*5560*/  @P0 STG.E desc[UR36][R10.64+0x84], R75 ;  /* 0x0000844b0a000986 */ /* 0x000fe2000c101924 */
[----:B------:R-:W-:-:S13]  /*5570*/  ISETP.GT.AND P0, PT, R3, RZ, P5 ;  /* 0x000000ff0300720c */ /* 0x000fda0002f04270 */
[----:B------:R0:W-:Y:S01]  /*5580*/  @P0 STG.E desc[UR36][R8.64+0xa0], R5 ;  /* 0x0000a00508000986 */ /* 0x0001e2000c101924 */
[----:B------:R-:W-:Y:S01]  /*5590*/  ISETP.GT.AND P0, PT, R3, RZ, P3 ;  /* 0x000000ff0300720c */ /* 0x000fe20001f04270 */
[----:B0-----:R-:W-:-:S12]  /*55a0*/  FMUL R5, R80, R88 ;  /* 0x0000005850057220 */ /* 0x001fd80000400000 */
[----:B------:R-:W-:Y:S01]  /*55b0*/  @P0 STG.E desc[UR36][R8.64+0xa4], R77 ;  /* 0x0000a44d08000986 */ /* 0x000fe2000c101924 */
[----:B------:R-:W-:-:S13]  /*55c0*/  ISETP.GT.AND P0, PT, R3, 0x8, P5 ;  /* 0x000000080300780c */ /* 0x000fda0002f04270 */
[----:B------:R0:W-:Y:S01]  /*55d0*/  @P0 STG.E desc[UR36][R10.64+0xa0], R13 ;  /* 0x0000a00d0a000986 */ /* 0x0001e2000c101924 */
[C---:B------:R-:W-:Y:S02]  /*55e0*/  ISETP.GT.AND P0, PT, R3.reuse, 0x8, P3 ;  /* 0x000000080300780c */ /* 0x040fe40001f04270 */
[----:B------:R-:W-:Y:S01]  /*55f0*/  ISETP.GT.AND P3, PT, R3, 0x8, P2 ;  /* 0x000000080300780c */ /* 0x000fe20001764270 */
[----:B0-----:R-:W-:-:S10]  /*5600*/  FMUL R13, R82, R88 ;  /* 0x00000058520d7220 */ /* 0x001fd40000400000 */
[----:B------:R-:W-:Y:S01]  /*5610*/  @P0 STG.E desc[UR36][R10.64+0xa4], R79 ;  /* 0x0000a44f0a000986 */ /* 0x000fe2000c101924 */
[----:B------:R-:W-:-:S13]  /*5620*/  ISETP.GT.AND P0, PT, R3, RZ, P4 ;  /* 0x000000ff0300720c */ /* 0x000fda0002704270 */
[----:B------:R0:W-:Y:S01]  /*5630*/  @P0 STG.E desc[UR36][R8.64+0xc0], R5 ;  /* 0x0000c00508000986 */ /* 0x0001e2000c101924 */
[----:B------:R-:W-:-:S04]  /*5640*/  ISETP.GT.AND P0, PT, R4, 0x31, PT ;  /* 0x000000310400780c */ /* 0x000fc80003f04270 */
[----:B------:R-:W-:Y:S01]  /*5650*/  ISETP.GT.AND P1, PT, R3, RZ, P0 ;  /* 0x000000ff0300720c */ /* 0x000fe20000724270 */
[----:B0-----:R-:W-:-:S12]  /*5660*/  FMUL R5, R84, R88 ;  /* 0x0000005854057220 */ /* 0x001fd80000400000 */
[----:B------:R-:W-:Y:S01]  /*5670*/  @P1 STG.E desc[UR36][R8.64+0xc4], R81 ;  /* 0x0000c45108001986 */ /* 0x000fe2000c101924 */
[----:B------:R-:W-:-:S13]  /*5680*/  ISETP.GT.AND P1, PT, R3, 0x8, P4 ;  /* 0x000000080300780c */ /* 0x000fda0002724270 */
[----:B------:R0:W-:Y:S01]  /*5690*/  @P1 STG.E desc[UR36][R10.64+0xc0], R13 ;  /* 0x0000c00d0a001986 */ /* 0x0001e2000c101924 */
[----:B------:R-:W-:-:S13]  /*56a0*/  ISETP.GT.AND P1, PT, R3, 0x8, P0 ;  /* 0x000000080300780c */ /* 0x000fda0000724270 */
[----:B------:R-:W-:Y:S01]  /*56b0*/  @P1 STG.E desc[UR36][R10.64+0xc4], R83 ;  /* 0x0000c4530a001986 */ /* 0x000fe2000c101924 */
[----:B------:R-:W-:-:S05]  /*56c0*/  IADD3 R14, P1, R89, R10, RZ ;  /* 0x0000000a590e7210 */ /* 0x000fca0007f3e0ff */
[----:B------:R-:W-:Y:S01]  /*56d0*/  IMAD.X R15, R113, 0x1, R11, P1 ;  /* 0x00000001710f7824 */ /* 0x000fe200008e060b */
[----:B------:R-:W-:-:S13]  /*56e0*/  ISETP.GT.AND P1, PT, R3, RZ, P2 ;  /* 0x000000ff0300720c */ /* 0x000fda0001724270 */
[----:B------:R1:W-:Y:S01]  /*56f0*/  @P1 STG.E desc[UR36][R8.64+0xe0], R5 ;  /* 0x0000e00508001986 */ /* 0x0003e2000c101924 */
[----:B------:R-:W-:-:S04]  /*5700*/  IADD3 R20, P1, R89, R10, RZ ;  /* 0x0000000a59147210 */ /* 0x000fc80007f3e0ff */
[----:B------:R-:W-:Y:S02]  /*5710*/  IADD3.X R21, R113, R11, RZ, P1, !PT ;  /* 0x0000000b71157210 */ /* 0x000fe40000ffe4ff */
[----:B------:R-:W-:-:S05]  /*5720*/  IADD3 R12, P1, R89, R8, RZ ;  /* 0x00000008590c7210 */ /* 0x000fca0007f3e0ff */
[----:B0-----:R-:W-:Y:S01]  /*5730*/  IMAD.X R13, R113, 0x1, R9, P1 ;  /* 0x00000001710d7824 */ /* 0x001fe200008e0609 */
[----:B------:R-:W-:Y:S01]  /*5740*/  ISETP.GT.AND P1, PT, R4, 0x39, PT ;  /* 0x000000390400780c */ /* 0x000fe20003f24270 */
[----:B-1----:R-:W-:-:S03]  /*5750*/  FMUL R5, R24, R88 ;  /* 0x0000005818057220 */ /* 0x002fc60000400000 */
[----:B------:R-:W-:-:S13]  /*5760*/  ISETP.GT.AND P5, PT, R3, RZ, P1 ;  /* 0x000000ff0300720c */ /* 0x000fda0000fa4270 */
[----:B------:R-:W-:Y:S01]  /*5770*/  @P5 STG.E desc[UR36][R8.64+0xe4], R85 ;  /* 0x0000e45508005986 */ /* 0x000fe2000c101924 */
[----:B------:R-:W-:-:S03]  /*5780*/  ISETP.GT.AND P5, PT, R4, 0x1, PT ;  /* 0x000000010400780c */ /* 0x000fc60003fa4270 */
[----:B------:R0:W-:Y:S01]  /*5790*/  @P3 STG.E desc[UR36][R10.64+0xe0], R57 ;  /* 0x0000e0390a003986 */ /* 0x0001e2000c101924 */
[C---:B------:R-:W-:Y:S02]  /*57a0*/  ISETP.GT.AND P3, PT, R3.reuse, 0x8, P1 ;  /* 0x000000080300780c */ /* 0x040fe40000f64270 */
[----:B------:R-:W-:Y:S01]  /*57b0*/  ISETP.GT.AND P5, PT, R3, 0x80, P5 ;  /* 0x000000800300780c */ /* 0x000fe20002fa4270 */
[----:B0-----:R-:W-:-:S10]  /*57c0*/  FMUL R57, R26, R88 ;  /* 0x000000581a397220 */ /* 0x001fd40000400000 */
[----:B------:R0:W-:Y:S01]  /*57d0*/  @P3 STG.E desc[UR36][R10.64+0xe4], R87 ;  /* 0x0000e4570a003986 */ /* 0x0001e2000c101924 */
[C---:B------:R-:W-:Y:S01]  /*57e0*/  ISETP.GT.AND P3, PT, R3.reuse, 0x80, P6 ;  /* 0x000000800300780c */ /* 0x040fe20003764270 */
[----:B------:R-:W-:Y:S01]  /*57f0*/  @P5 IMAD.MOV.U32 R8, RZ, RZ, R12 ;  /* 0x000000ffff085224 */ /* 0x000fe200078e000c */
[----:B------:R-:W-:Y:S01]  /*5800*/  ISETP.GT.AND P6, PT, R3, 0x88, P6 ;  /* 0x000000880300780c */ /* 0x000fe200037c4270 */
[----:B------:R-:W-:Y:S02]  /*5810*/  @P5 IMAD.MOV.U32 R9, RZ, RZ, R13 ;  /* 0x000000ffff095224 */ /* 0x000fe400078e000d */
[----:B0-----:R-:W-:-:S08]  /*5820*/  FMUL R11, R30, R88 ;  /* 0x000000581e0b7220 */ /* 0x001fd00000400000 */
[----:B------:R0:W-:Y:S01]  /*5830*/  @P3 STG.E desc[UR36][R12.64], R5 ;  /* 0x000000050c003986 */ /* 0x0001e2000c101924 */
[----:B------:R-:W-:-:S03]  /*5840*/  ISETP.NE.AND P3, PT, R56, RZ, PT ;  /* 0x000000ff3800720c */ /* 0x000fc60003f65270 */
[----:B------:R-:W-:Y:S01]  /*5850*/  @P5 STG.E desc[UR36][R8.64+0x4], R25 ;  /* 0x0000041908005986 */ /* 0x000fe2000c101924 */
[----:B------:R-:W-:-:S03]  /*5860*/  ISETP.NE.AND P5, PT, R58, RZ, PT ;  /* 0x000000ff3a00720c */ /* 0x000fc60003fa5270 */
[----:B------:R1:W-:Y:S01]  /*5870*/  @P6 STG.E desc[UR36][R14.64], R57 ;  /* 0x000000390e006986 */ /* 0x0003e2000c101924 */
[----:B------:R-:W-:Y:S01]  /*5880*/  ISETP.GT.AND P6, PT, R4, 0x1, PT ;  /* 0x000000010400780c */ /* 0x000fe20003fc4270 */
[----:B0-----:R-:W-:-:S03]  /*5890*/  FMUL R5, R28, R88 ;  /* 0x000000581c057220 */ /* 0x001fc60000400000 */
[----:B------:R-:W-:Y:S01]  /*58a0*/  ISETP.GT.AND P6, PT, R3, 0x88, P6 ;  /* 0x000000880300780c */ /* 0x000fe200037c4270 */
[----:B-1----:R-:W-:-:S12]  /*58b0*/  FMUL R15, R44, R88 ;  /* 0x000000582c0f7220 */ /* 0x002fd80000400000 */
[----:B------:R-:W-:Y:S01]  /*58c0*/  @P6 STG.E desc[UR36][R20.64+0x4], R27 ;  /* 0x0000041b14006986 */ /* 0x000fe2000c101924 */
[----:B------:R-:W-:-:S04]  /*58d0*/  ISETP.GT.AND P6, PT, R4, 0x8, PT ;  /* 0x000000080400780c */ /* 0x000fc80003fc4270 */
[----:B------:R-:W-:-:S13]  /*58e0*/  ISETP.GT.AND P6, PT, R3, 0x80, P6 ;  /* 0x000000800300780c */ /* 0x000fda00037c4270 */
[----:B------:R-:W-:Y:S02]  /*58f0*/  @P6 IMAD.MOV.U32 R8, RZ, RZ, R12 ;  /* 0x000000ffff086224 */ /* 0x000fe400078e000c */
[----:B------:R-:W-:-:S05]  /*5900*/  @P6 IMAD.MOV.U32 R9, RZ, RZ, R13 ;  /* 0x000000ffff096224 */ /* 0x000fca00078e000d */
[----:B------:R0:W-:Y:S01]  /*5910*/  @P6 STG.E desc[UR36][R8.64+0x20], R5 ;  /* 0x0000200508006986 */ /* 0x0001e2000c101924 */
[----:B------:R-:W-:-:S04]  /*5920*/  ISETP.GT.AND P6, PT, R4, 0x9, PT ;  /* 0x000000090400780c */ /* 0x000fc80003fc4270 */
[----:B------:R-:W-:Y:S01]  /*5930*/  ISETP.GT.AND P6, PT, R3, 0x80, P6 ;  /* 0x000000800300780c */ /* 0x000fe200037c4270 */
[----:B0-----:R-:W-:-:S12]  /*5940*/  FMUL R5, R32, R88 ;  /* 0x0000005820057220 */ /* 0x001fd80000400000 */
[----:B------:R-:W-:Y:S02]  /*5950*/  @P6 IMAD.MOV.U32 R8, RZ, RZ, R12 ;  /* 0x000000ffff086224 */ /* 0x000fe400078e000c */
[----:B------:R-:W-:-:S05]  /*5960*/  @P6 IMAD.MOV.U32 R9, RZ, RZ, R13 ;  /* 0x000000ffff096224 */ /* 0x000fca00078e000d */
[----:B------:R-:W-:Y:S01]  /*5970*/  @P6 STG.E desc[UR36][R8.64+0x24], R29 ;  /* 0x0000241d08006986 */ /* 0x000fe2000c101924 */
[----:B------:R-:W-:-:S04]  /*5980*/  ISETP.GT.AND P6, PT, R4, 0x8, PT ;  /* 0x000000080400780c */ /* 0x000fc80003fc4270 */
[----:B------:R-:W-:-:S13]  /*5990*/  ISETP.GT.AND P6, PT, R3, 0x88, P6 ;  /* 0x000000880300780c */ /* 0x000fda00037c4270 */
[----:B------:R0:W-:Y:S01]  /*59a0*/  @P6 STG.E desc[UR36][R6.64+0x20], R11 ;  /* 0x0000200b06006986 */ /* 0x0001e2000c101924 */
[----:B------:R-:W-:-:S04]  /*59b0*/  ISETP.GT.AND P6, PT, R4, 0x9, PT ;  /* 0x000000090400780c */ /* 0x000fc80003fc4270 */
[----:B------:R-:W-:Y:S01]  /*59c0*/  ISETP.GT.AND P6, PT, R3, 0x88, P6 ;  /* 0x000000880300780c */ /* 0x000fe200037c4270 */
[----:B0-----:R-:W-:-:S12]  /*59d0*/  FMUL R11, R34, R88 ;  /* 0x00000058220b7220 */ /* 0x001fd80000400000 */
        /* <DEDUP_REMOVED lines=21> */
[----:B------:R-:W-:Y:S01]  /*5b30*/  @P6 MOV R8, R12 ;  /* 0x0000000c00086202 */ /* 0x000fe20000000f00 */
        /* <DEDUP_REMOVED lines=21> */
[----:B------:R-:W-:-:S13]  /*5c90*/  ISETP.GT.AND P6, PT, R3, 0x80, P6 ;  /* 0x000000800300780c */ /* 0x000fda00037c4270 */
[----:B0-----:R-:W-:Y:S02]  /*5ca0*/  @P6 IMAD.MOV.U32 R8, RZ, RZ, R12 ;  /* 0x000000ffff086224 */ /* 0x001fe400078e000c */
[----:B------:R-:W-:-:S05]  /*5cb0*/  @P6 IMAD.MOV.U32 R9, RZ, RZ, R13 ;  /* 0x000000ffff096224 */ /* 0x000fca00078e000d */
[----:B------:R0:W-:Y:S01]  /*5cc0*/  @P6 STG.E desc[UR36][R8.64+0x84], R41 ;  /* 0x0000842908006986 */ /* 0x0001e2000c101924 */
[----:B------:R-:W-:-:S04]  /*5cd0*/  ISETP.GT.AND P6, PT, R4, 0x20, PT ;  /* 0x000000200400780c */ /* 0x000fc80003fc4270 */
[----:B------:R-:W-:Y:S01]  /*5ce0*/  ISETP.GT.AND P6, PT, R3, 0x88, P6 ;  /* 0x000000880300780c */ /* 0x000fe200037c4270 */
[----:B0-----:R-:W-:-:S12]  /*5cf0*/  FMUL R9, R46, R88 ;  /* 0x000000582e097220 */ /* 0x001fd80000400000 */
[----:B------:R0:W-:Y:S01]  /*5d00*/  @P6 STG.E desc[UR36][R6.64+0x80], R11 ;  /* 0x0000800b06006986 */ /* 0x0001e2000c101924 */
[----:B------:R-:W-:-:S04]  /*5d10*/  ISETP.GT.AND P6, PT, R4, 0x21, PT ;  /* 0x000000210400780c */ /* 0x000fc80003fc4270 */
[----:B------:R-:W-:Y:S01]  /*5d20*/  ISETP.GT.AND P6, PT, R3, 0x88, P6 ;  /* 0x000000880300780c */ /* 0x000fe200037c4270 */
[----:B0-----:R-:W-:-:S12]  /*5d30*/  FMUL R11, R48, R88 ;  /* 0x00000058300b7220 */ /* 0x001fd80000400000 */
[----:B------:R-:W-:Y:S02]  /*5d40*/  @P6 IMAD.MOV.U32 R4, RZ, RZ, R6 ;  /* 0x000000ffff046224 */ /* 0x000fe400078e0006 */
[----:B------:R-:W-:-:S05]  /*5d50*/  @P6 IMAD.MOV.U32 R5, RZ, RZ, R7 ;  /* 0x000000ffff056224 */ /* 0x000fca00078e0007 */
[----:B------:R0:W-:Y:S01]  /*5d60*/  @P6 STG.E desc[UR36][R4.64+0x84], R43 ;  /* 0x0000842b04006986 */ /* 0x0001e2000c101924 */
[C---:B------:R-:W-:Y:S02]  /*5d70*/  ISETP.GT.AND P6, PT, R3.reuse, 0x80, P5 ;  /* 0x000000800300780c */ /* 0x040fe40002fc4270 */
[----:B------:R-:W-:-:S11]  /*5d80*/  ISETP.GT.AND P5, PT, R3, 0x88, P5 ;  /* 0x000000880300780c */ /* 0x000fd60002fa4270 */
[----:B0-----:R-:W-:Y:S02]  /*5d90*/  @P6 IMAD.MOV.U32 R4, RZ, RZ, R12 ;  /* 0x000000ffff046224 */ /* 0x001fe400078e000c */
[----:B------:R-:W-:-:S05]  /*5da0*/  @P6 IMAD.MOV.U32 R5, RZ, RZ, R13 ;  /* 0x000000ffff056224 */ /* 0x000fca00078e000d */
[----:B------:R0:W-:Y:S01]  /*5db0*/  @P6 STG.E desc[UR36][R4.64+0xa0], R15 ;  /* 0x0000a00f04006986 */ /* 0x0001e2000c101924 */
[C---:B------:R-:W-:Y:S02]  /*5dc0*/  ISETP.GT.AND P6, PT, R3.reuse, 0x80, P3 ;  /* 0x000000800300780c */ /* 0x040fe40001fc4270 */
[----:B------:R-:W-:-:S11]  /*5dd0*/  ISETP.GT.AND P3, PT, R3, 0x88, P3 ;  /* 0x000000880300780c */ /* 0x000fd60001f64270 */
[----:B0-----:R-:W-:Y:S01]  /*5de0*/  @P6 MOV R4, R12 ;  /* 0x0000000c00046202 */ /* 0x001fe20000000f00 */
[----:B------:R-:W-:-:S05]  /*5df0*/  @P6 IMAD.MOV.U32 R5, RZ, RZ, R13 ;  /* 0x000000ffff056224 */ /* 0x000fca00078e000d */
[----:B------:R0:W-:Y:S02]  /*5e00*/  @P6 STG.E desc[UR36][R4.64+0xa4], R45 ;  /* 0x0000a42d04006986 */ /* 0x0001e4000c101924 */
[----:B0-----:R-:W-:Y:S02]  /*5e10*/  @P5 IMAD.MOV.U32 R4, RZ, RZ, R6 ;  /* 0x000000ffff045224 */ /* 0x001fe400078e0006 */
[----:B------:R-:W-:-:S05]  /*5e20*/  @P5 IMAD.MOV.U32 R5, RZ, RZ, R7 ;  /* 0x000000ffff055224 */ /* 0x000fca00078e0007 */
[----:B------:R0:W-:Y:S01]  /*5e30*/  @P5 STG.E desc[UR36][R4.64+0xa0], R9 ;  /* 0x0000a00904005986 */ /* 0x0001e2000c101924 */
[C---:B------:R-:W-:Y:S02]  /*5e40*/  ISETP.GT.AND P5, PT, R3.reuse, 0x80, P4 ;  /* 0x000000800300780c */ /* 0x040fe400027a4270 */
[----:B------:R-:W-:Y:S01]  /*5e50*/  ISETP.GT.AND P4, PT, R3, 0x88, P4 ;  /* 0x000000880300780c */ /* 0x000fe20002784270 */
[----:B0-----:R-:W-:Y:S02]  /*5e60*/  @P3 IMAD.MOV.U32 R4, RZ, RZ, R6 ;  /* 0x000000ffff043224 */ /* 0x001fe400078e0006 */
[----:B------:R-:W-:Y:S01]  /*5e70*/  FMUL R9, R52, R88 ;  /* 0x0000005834097220 */ /* 0x000fe20000400000 */
[----:B------:R-:W-:-:S05]  /*5e80*/  @P3 IMAD.MOV.U32 R5, RZ, RZ, R7 ;  /* 0x000000ffff053224 */ /* 0x000fca00078e0007 */
[----:B------:R0:W-:Y:S01]  /*5e90*/  @P3 STG.E desc[UR36][R4.64+0xa4], R47 ;  /* 0x0000a42f04003986 */ /* 0x0001e2000c101924 */
[C---:B------:R-:W-:Y:S02]  /*5ea0*/  ISETP.GT.AND P3, PT, R3.reuse, 0x80, P0 ;  /* 0x000000800300780c */ /* 0x040fe40000764270 */
[----:B------:R-:W-:Y:S01]  /*5eb0*/  ISETP.GT.AND P0, PT, R3, 0x88, P0 ;  /* 0x000000880300780c */ /* 0x000fe20000704270 */
        /* <DEDUP_REMOVED lines=11> */
[----:B------:R-:W-:Y:S01]  /*5f70*/  FMUL R3, R50, R88 ;  /* 0x0000005832037220 */ /* 0x000fe20000400000 */
[----:B0-----:R-:W-:Y:S02]  /*5f80*/  @P4 IMAD.MOV.U32 R4, RZ, RZ, R6 ;  /* 0x000000ffff044224 */ /* 0x001fe400078e0006 */
[----:B------:R-:W-:-:S05]  /*5f90*/  @P4 IMAD.MOV.U32 R5, RZ, RZ, R7 ;  /* 0x000000ffff054224 */ /* 0x000fca00078e0007 */
[----:B------:R0:W-:Y:S02]  /*5fa0*/  @P4 STG.E desc[UR36][R4.64+0xc0], R3 ;  /* 0x0000c00304004986 */ /* 0x0001e4000c101924 */
[----:B0-----:R-:W-:Y:S01]  /*5fb0*/  @P0 MOV R4, R6 ;  /* 0x0000000600040202 */ /* 0x001fe20000000f00 */
[----:B------:R-:W-:-:S05]  /*5fc0*/  @P0 IMAD.MOV.U32 R5, RZ, RZ, R7 ;  /* 0x000000ffff050224 */ /* 0x000fca00078e0007 */
[----:B------:R0:W-:Y:S02]  /*5fd0*/  @P0 STG.E desc[UR36][R4.64+0xc4], R51 ;  /* 0x0000c43304000986 */ /* 0x0001e4000c101924 */
[----:B0-----:R-:W-:Y:S02]  /*5fe0*/  @P5 IMAD.MOV.U32 R4, RZ, RZ, R12 ;  /* 0x000000ffff045224 */ /* 0x001fe400078e000c */
[----:B------:R-:W-:-:S05]  /*5ff0*/  @P5 IMAD.MOV.U32 R5, RZ, RZ, R13 ;  /* 0x000000ffff055224 */ /* 0x000fca00078e000d */
[----:B------:R0:W-:Y:S04]  /*6000*/  @P5 STG.E desc[UR36][R4.64+0xe0], R9 ;  /* 0x0000e00904005986 */ /* 0x0001e8000c101924 */
[----:B------:R1:W-:Y:S01]  /*6010*/  @P3 STG.E desc[UR36][R12.64+0xe4], R53 ;  /* 0x0000e4350c003986 */ /* 0x0003e2000c101924 */
[----:B0-----:R-:W-:Y:S02]  /*6020*/  @P2 IMAD.MOV.U32 R4, RZ, RZ, R6 ;  /* 0x000000ffff042224 */ /* 0x001fe400078e0006 */
[----:B------:R-:W-:-:S05]  /*6030*/  @P2 IMAD.MOV.U32 R5, RZ, RZ, R7 ;  /* 0x000000ffff052224 */ /* 0x000fca00078e0007 */
[----:B------:R1:W-:Y:S04]  /*6040*/  @P2 STG.E desc[UR36][R4.64+0xe0], R11 ;  /* 0x0000e00b04002986 */ /* 0x0003e8000c101924 */
[----:B------:R1:W-:Y:S02]  /*6050*/  @P1 STG.E desc[UR36][R6.64+0xe4], R55 ;  /* 0x0000e43706001986 */ /* 0x0003e4000c101924 */
.L_x_158:
[----:B------:R-:W-:Y:S05]  /*6060*/  BSYNC B0 ;  /* 0x0000000000007941 */ /* 0x000fea0003800000 */
.L_x_34:
[----:B------:R-:W-:Y:S01]  /*6070*/  ULDC UR4, c[0x0][0xc] ;  /* 0x0000030000047ab9 */ /* 0x000fe20000000800 */
[----:B------:R-:W-:Y:S01]  /*6080*/  ULDC UR5, c[0x0][0x10] ;  /* 0x0000040000057ab9 */ /* 0x000fe20000000800 */
[----:B------:R-:W2:Y:S01]  /*6090*/  LDC R3, c[0x0][0x14] ;  /* 0x00000500ff037b82 */ /* 0x000ea20000000800 */
[----:B------:R-:W-:Y:S01]  /*60a0*/  UIMAD.WIDE.U32 UR4, UR4, UR5, URZ ;  /* 0x00000005040472a5 */ /* 0x000fe2000f8e003f */
[----:B------:R-:W-:Y:S02]  /*60b0*/  IMAD.MOV.U32 R92, RZ, RZ, -0x1 ;  /* 0xffffffffff5c7424 */ /* 0x000fe400078e00ff */
[----:B------:R-:W-:-:S03]  /*60c0*/  IMAD.MOV.U32 R89, RZ, RZ, -0x1 ;  /* 0xffffffffff597424 */ /* 0x000fc600078e00ff */
[----:B--2---:R-:W-:-:S04]  /*60d0*/  IMAD.WIDE.U32 R16, R3, UR4, R16 ;  /* 0x0000000403107c25 */ /* 0x004fc8000f8e0010 */
[----:B------:R-:W-:Y:S01]  /*60e0*/  IMAD R3, R3, UR5, RZ ;  /* 0x0000000503037c24 */ /* 0x000fe2000f8e02ff */
[----:B------:R-:W-:Y:S02]  /*60f0*/  ULDC.64 UR4, c[0x0][0x650] ;  /* 0x0001940000047ab9 */ /* 0x000fe40000000a00 */
[----:B------:R-:W-:Y:S01]  /*6100*/  ISETP.GE.U32.AND P0, PT, R16, UR4, PT ;  /* 0x0000000410007c0c */ /* 0x000fe2000bf06070 */
[--C-:B------:R-:W-:Y:S01]  /*6110*/  IMAD.IADD R17, R17, 0x1, R3.reuse ;  /* 0x0000000111117824 */ /* 0x100fe200078e0203 */
[----:B------:R-:W-:-:S04]  /*6120*/  PRMT R3, RZ, 0x7610, R3 ;  /* 0x00007610ff037816 */ /* 0x000fc80000000003 */
[----:B------:R-:W-:-:S13]  /*6130*/  ISETP.GE.U32.AND.EX P0, PT, R17, UR5, PT, P0 ;  /* 0x0000000511007c0c */ /* 0x000fda000bf06100 */
[----:B------:R-:W-:Y:S05]  /*6140*/  @P0 BRA `(.L_x_159) ;  /* 0x0000000400640947 */ /* 0x000fea0003800000 */
[----:B-1----:R-:W1:Y:S01]  /*6150*/  S2R R12, SR_CTAID.X ;  /* 0x00000000000c7919 */ /* 0x002e620000002500 */
[----:B---3--:R-:W2:Y:S01]  /*6160*/  LDC.64 R10, c[0x0][0x628] ;  /* 0x00018a00ff0a7b82 */ /* 0x008ea20000000a00 */
[----:B------:R-:W-:Y:S01]  /*6170*/  ULDC UR4, c[0x0][0x150] ;  /* 0x0000540000047ab9 */ /* 0x000fe20000000800 */
[----:B------:R-:W-:Y:S01]  /*6180*/  IMAD.MOV.U32 R8, RZ, RZ, R16 ;  /* 0x000000ffff087224 */ /* 0x000fe200078e0010 */
[----:B------:R-:W3:Y:S01]  /*6190*/  S2R R24, SR_CTAID.Y ;  /* 0x0000000000187919 */ /* 0x000ee20000002600 */
[----:B------:R-:W-:-:S04]  /*61a0*/  IMAD.MOV.U32 R9, RZ, RZ, R17 ;  /* 0x000000ffff097224 */ /* 0x000fc800078e0011 */
[----:B------:R-:W0:Y:S08]  /*61b0*/  LDC R21, c[0x0][0x144] ;  /* 0x00005100ff157b82 */ /* 0x000e300000000800 */
[----:B------:R-:W0:Y:S08]  /*61c0*/  LDC R0, c[0x0][0x630] ;  /* 0x00018c00ff007b82 */ /* 0x000e300000000800 */
[----:B------:R-:W0:Y:S01]  /*61d0*/  LDC.64 R14, c[0x0][0x620] ;  /* 0x00018800ff0e7b82 */ /* 0x000e220000000a00 */
[----:B--2---:R-:W-:-:S04]  /*61e0*/  ISETP.NE.U32.AND P0, PT, R10, RZ, PT ;  /* 0x000000ff0a00720c */ /* 0x004fc80003f05070 */
[----:B------:R-:W-:Y:S02]  /*61f0*/  ISETP.NE.AND.EX P0, PT, R11, RZ, PT, P0 ;  /* 0x000000ff0b00720c */ /* 0x000fe40003f05300 */
[----:B-1----:R-:W-:-:S05]  /*6200*/  I2FP.F32.U32 R3, R12 ;  /* 0x0000000c00037245 */ /* 0x002fca0000201000 */
[----:B------:R-:W-:-:S04]  /*6210*/  FMUL R3, R3, UR4 ;  /* 0x0000000403037c20 */ /* 0x000fc80008400000 */
[----:B------:R1:W2:Y:S02]  /*6220*/  F2I.U32.TRUNC.NTZ R20, R3 ;  /* 0x0000000300147305 */ /* 0x0002a4000020f000 */
[----:B---3--:R-:W-:Y:S05]  /*6230*/  @!P0 BRA `(.L_x_160) ;  /* 0x0000000000288947 */ /* 0x008fea0003800000 */
[----:B-1----:R-:W1:Y:S02]  /*6240*/  LDC R3, c[0x0][0x634] ;  /* 0x00018d00ff037b82 */ /* 0x002e640000000800 */
[----:B-1----:R-:W-:-:S05]  /*6250*/  IADD3 R3, P0, R16, R3, RZ ;  /* 0x0000000310037210 */ /* 0x002fca0007f1e0ff */
[----:B------:R-:W-:-:S04]  /*6260*/  IMAD.X R13, RZ, RZ, R17, P0 ;  /* 0x000000ffff0d7224 */ /* 0x000fc800000e0611 */
[----:B------:R-:W-:-:S04]  /*6270*/  IMAD.WIDE.U32 R4, R13, R10, RZ ;  /* 0x0000000a0d047225 */ /* 0x000fc800078e00ff */
[----:B0-----:R-:W-:-:S04]  /*6280*/  IMAD.WIDE.U32 R6, P0, R3, R11, R4 ;  /* 0x0000000b03067225 */ /* 0x001fc80007800004 */
[----:B------:R-:W-:Y:S01]  /*6290*/  IMAD.WIDE.U32 R4, R3, R10, RZ ;  /* 0x0000000a03047225 */ /* 0x000fe200078e00ff */
[----:B------:R-:W-:-:S03]  /*62a0*/  IADD3.X R9, RZ, RZ, RZ, P0, !PT ;  /* 0x000000ffff097210 */ /* 0x000fc600007fe4ff */
[----:B------:R-:W-:Y:S01]  /*62b0*/  IMAD.MOV.U32 R8, RZ, RZ, R7 ;  /* 0x000000ffff087224 */ /* 0x000fe200078e0007 */
[----:B------:R-:W-:-:S05]  /*62c0*/  IADD3 RZ, P0, R5, R6, RZ ;  /* 0x0000000605ff7210 */ /* 0x000fca0007f1e0ff */
[----:B------:R-:W-:-:S08]  /*62d0*/  IMAD.WIDE.U32.X R8, R13, R11, R8, P0 ;  /* 0x0000000b0d087225 */ /* 0x000fd000000e0408 */
.L_x_160:
[----:B------:R-:W3:Y:S01]  /*62e0*/  LDC.64 R28, c[0x0][0x640] ;  /* 0x00019000ff1c7b82 */ /* 0x000ee20000000a00 */
[-CC-:B0-----:R-:W-:Y:S01]  /*62f0*/  SHF.R.U64 R89, R8, R0.reuse, R9.reuse ;  /* 0x0000000008597219 */ /* 0x181fe20000001209 */
[----:B--2---:R-:W-:Y:S01]  /*6300*/  IMAD.MOV R20, RZ, RZ, -R20 ;  /* 0x000000ffff147224 */ /* 0x004fe200078e0a14 */
[----:B------:R-:W-:Y:S01]  /*6310*/  SHF.R.U32.HI R0, RZ, R0, R9 ;  /* 0x00000000ff007219 */ /* 0x000fe20000011609 */
[----:B------:R-:W-:Y:S01]  /*6320*/  ULDC UR4, c[0x0][0x154] ;  /* 0x0000550000047ab9 */ /* 0x000fe20000000800 */
[----:B-1----:R-:W-:Y:S01]  /*6330*/  IADD3 R3, P0, RZ, -R89, RZ ;  /* 0x80000059ff037210 */ /* 0x002fe20007f1e0ff */
[----:B------:R-:W-:Y:S02]  /*6340*/  IMAD R21, R21, R20, R12 ;  /* 0x0000001415157224 */ /* 0x000fe400078e020c */
[----:B------:R-:W0:Y:S01]  /*6350*/  LDC R6, c[0x0][0x618] ;  /* 0x00018600ff067b82 */ /* 0x000e220000000800 */
[----:B------:R-:W-:Y:S02]  /*6360*/  IMAD.MOV.U32 R7, RZ, RZ, 0x1 ;  /* 0x00000001ff077424 */ /* 0x000fe400078e00ff */
[----:B------:R-:W-:-:S04]  /*6370*/  IMAD.X R5, RZ, RZ, ~R0, P0 ;  /* 0x000000ffff057224 */ /* 0x000fc800000e0e00 */
[-C--:B------:R-:W-:Y:S01]  /*6380*/  IMAD R0, R5, R14.reuse, RZ ;  /* 0x0000000e05007224 */ /* 0x080fe200078e02ff */
[----:B------:R-:W1:Y:S01]  /*6390*/  LDC R8, c[0x0][0x608] ;  /* 0x00018200ff087b82 */ /* 0x000e620000000800 */
[----:B------:R-:W-:-:S04]  /*63a0*/  IMAD.WIDE.U32 R4, R3, R14, R16 ;  /* 0x0000000e03047225 */ /* 0x000fc800078e0010 */
[----:B------:R-:W-:Y:S01]  /*63b0*/  IMAD R3, R3, R15, R0 ;  /* 0x0000000f03037224 */ /* 0x000fe200078e0200 */
[----:B------:R-:W-:Y:S02]  /*63c0*/  I2FP.F32.U32 R0, R24 ;  /* 0x0000001800007245 */ /* 0x000fe40000201000 */
[----:B------:R-:W2:Y:S01]  /*63d0*/  LDC R26, c[0x0][0x658] ;  /* 0x00019600ff1a7b82 */ /* 0x000ea20000000800 */
[----:B------:R-:W-:Y:S01]  /*63e0*/  IMAD.IADD R3, R5, 0x1, R3 ;  /* 0x0000000105037824 */ /* 0x000fe200078e0203 */
[----:B---3--:R-:W-:Y:S01]  /*63f0*/  ISETP.NE.U32.AND P0, PT, R28, RZ, PT ;  /* 0x000000ff1c00720c */ /* 0x008fe20003f05070 */
[----:B------:R-:W-:Y:S01]  /*6400*/  FMUL R0, R0, UR4 ;  /* 0x0000000400007c20 */ /* 0x000fe20008400000 */
[----:B------:R-:W-:Y:S02]  /*6410*/  IMAD.MOV.U32 R5, RZ, RZ, -0x1 ;  /* 0xffffffffff057424 */ /* 0x000fe400078e00ff */
[----:B------:R-:W-:Y:S01]  /*6420*/  ISETP.NE.AND.EX P0, PT, R29, RZ, PT, P0 ;  /* 0x000000ff1d00720c */ /* 0x000fe20003f05300 */
[----:B------:R3:W2:Y:S01]  /*6430*/  F2I.U32.TRUNC.NTZ R13, R0 ;  /* 0x00000000000d7305 */ /* 0x0006a2000020f000 */
[----:B------:R-:W3:Y:S01]  /*6440*/  LDC R15, c[0x0][0x148] ;  /* 0x00005200ff0f7b82 */ /* 0x000ee20000000800 */
[----:B0-----:R-:W-:-:S02]  /*6450*/  SHF.R.U64 R12, R4, R6, R3 ;  /* 0x00000006040c7219 */ /* 0x001fc40000001203 */
[----:B------:R-:W-:-:S05]  /*6460*/  SHF.R.U32.HI R3, RZ, R6, R3 ;  /* 0x00000006ff037219 */ /* 0x000fca0000011603 */
[----:B------:R-:W0:Y:S01]  /*6470*/  LDC R20, c[0x0][0x600] ;  /* 0x00018000ff147b82 */ /* 0x000e220000000800 */
[-CC-:B-1----:R-:W-:Y:S02]  /*6480*/  SHF.R.U64 R10, R12, R8.reuse, R3.reuse ;  /* 0x000000080c0a7219 */ /* 0x182fe40000001203 */
[----:B------:R-:W-:-:S05]  /*6490*/  SHF.R.U32.HI R3, RZ, R8, R3 ;  /* 0x00000008ff037219 */ /* 0x000fca0000011603 */
[----:B------:R-:W1:Y:S01]  /*64a0*/  LDC R27, c[0x0][0x648] ;  /* 0x00019200ff1b7b82 */ /* 0x000e620000000800 */
[-C--:B--2---:R-:W-:Y:S02]  /*64b0*/  SHF.L.U32 R4, R5, R26.reuse, RZ ;  /* 0x0000001a05047219 */ /* 0x084fe400000006ff */
[-CC-:B------:R-:W-:Y:S02]  /*64c0*/  SHF.R.U64 R14, R10, R26.reuse, R3.reuse ;  /* 0x0000001a0a0e7219 */ /* 0x180fe40000001203 */
[----:B------:R-:W-:Y:S02]  /*64d0*/  SHF.R.U32.HI R5, RZ, R26, R3 ;  /* 0x0000001aff057219 */ /* 0x000fe40000011603 */
[----:B------:R-:W-:Y:S01]  /*64e0*/  LOP3.LUT R25, RZ, R4, RZ, 0x33, !PT ;  /* 0x00000004ff197212 */ /* 0x000fe200078e33ff */
[----:B------:R-:W2:Y:S01]  /*64f0*/  LDC R30, c[0x0][0x638] ;  /* 0x00018e00ff1e7b82 */ /* 0x000ea20000000800 */
[----:B------:R-:W-:Y:S01]  /*6500*/  SHF.L.U32 R26, R7, R26, RZ ;  /* 0x0000001a071a7219 */ /* 0x000fe200000006ff */
[----:B------:R-:W-:-:S06]  /*6510*/  IMAD.MOV.U32 R4, RZ, RZ, R14 ;  /* 0x000000ffff047224 */ /* 0x000fcc00078e000e */
[----:B------:R-:W0:Y:S01]  /*6520*/  LDC R31, c[0x0][0x610] ;  /* 0x00018400ff1f7b82 */ /* 0x000e220000000800 */
        /* <DEDUP_REMOVED lines=11> */
.L_x_161:
[----:B------:R-:W-:Y:S01]  /*65e0*/  ISETP.NE.AND P0, PT, R2, 0x1, PT ;  /* 0x000000010200780c */ /* 0x000fe20003f05270 */
[----:B0-----:R-:W-:Y:S01]  /*65f0*/  VIADD R7, R20, 0xffffffff ;  /* 0xffffffff14077836 */ /* 0x001fe20000000000 */
[----:B-1-3--:R-:W-:Y:S01]  /*6600*/  SHF.R.U64 R0, R4, R27, R5 ;  /* 0x0000001b04007219 */ /* 0x00afe20000001205 */
[----:B------:R-:W-:Y:S01]  /*6610*/  IMAD.MOV.U32 R4, RZ, RZ, 0x1 ;  /* 0x00000001ff047424 */ /* 0x000fe200078e00ff */
[----:B------:R-:W-:Y:S02]  /*6620*/  IADD3 R13, -R13, RZ, RZ ;  /* 0x000000ff0d0d7210 */ /* 0x000fe40007ffe1ff */
[----:B------:R-:W-:Y:S01]  /*6630*/  LOP3.LUT R5, R10, R25, RZ, 0xc0, !PT ;  /* 0x000000190a057212 */ /* 0x000fe200078ec0ff */
[----:B------:R-:W-:Y:S01]  /*6640*/  IMAD.MOV R3, RZ, RZ, -R0 ;  /* 0x000000ffff037224 */ /* 0x000fe200078e0a00 */
[----:B------:R-:W-:-:S03]  /*6650*/  LOP3.LUT R12, R12, R7, RZ, 0xc0, !PT ;  /* 0x000000070c0c7212 */ /* 0x000fc600078ec0ff */
[----:B------:R-:W-:Y:S02]  /*6660*/  IMAD R0, R26, R0, R5 ;  /* 0x000000001a007224 */ /* 0x000fe400078e0205 */
[----:B------:R-:W-:Y:S02]  /*6670*/  @P0 IMAD R21, R15, R13, R24 ;  /* 0x0000000d0f150224 */ /* 0x000fe400078e0218 */
[----:B--2---:R-:W-:Y:S02]  /*6680*/  IMAD R3, R3, R30, R14 ;  /* 0x0000001e03037224 */ /* 0x004fe400078e020e */
[----:B------:R-:W-:Y:S02]  /*6690*/  IMAD R0, R0, R31, R21 ;  /* 0x0000001f00007224 */ /* 0x000fe400078e0215 */
[----:B------:R-:W-:Y:S01]  /*66a0*/  IMAD R5, R3, R20, R12 ;  /* 0x0000001403057224 */ /* 0x000fe200078e020c */
[----:B------:R-:W-:-:S04]  /*66b0*/  PRMT R3, R4, 0x7610, R3 ;  /* 0x0000761004037816 */ /* 0x000fc80000000003 */
[----:B------:R-:W-:Y:S02]  /*66c0*/  SEL R92, R5, R0, !P0 ;  /* 0x00000000055c7207 */ /* 0x000fe40004000000 */
[----:B------:R-:W-:-:S07]  /*66d0*/  SEL R0, R0, R5, !P0 ;  /* 0x0000000500007207 */ /* 0x000fce0004000000 */
.L_x_159:
[----:B------:R-:W-:Y:S01]  /*66e0*/  LOP3.LUT P0, RZ, R3, 0xff, RZ, 0xc0, !PT ;  /* 0x000000ff03ff7812 */ /* 0x000fe2000780c0ff */
[----:B------:R-:W-:-:S12]  /*66f0*/  IMAD.MOV.U32 R94, RZ, RZ, R0 ;  /* 0x000000ffff5e7224 */ /* 0x000fd800078e0000 */
[----:B------:R-:W-:Y:S05]  /*6700*/  @P0 BRA `(.L_x_162) ;  /* 0xffffffa800c40947 */ /* 0x000fea000383ffff */
[----:B------:R-:W-:Y:S05]  /*6710*/  EXIT ;  /* 0x000000000000794d */ /* 0x000fea0003800000 */
.L_x_7:
[----:B0-----:R-:W-:Y:S01]  /*6720*/  ULDC.64 UR4, c[0x0][0x650] ;  /* 0x0001940000047ab9 */ /* 0x001fe20000000a00 */
        /* <DEDUP_REMOVED lines=25> */
.L_x_164:
[----:B------:R-:W0:Y:S01]  /*68c0*/  LDC.64 R28, c[0x0][0x640] ;  /* 0x00019000ff1c7b82 */ /* 0x000e220000000a00 */
[-CC-:B------:R-:W-:Y:S01]  /*68d0*/  SHF.R.U64 R22, R12, R6.reuse, R13.reuse ;  /* 0x000000060c167219 */ /* 0x180fe2000000120d */
[----:B------:R-:W-:Y:S01]  /*68e0*/  IMAD.MOV.U32 R30, RZ, RZ, 0x1 ;  /* 0x00000001ff1e7424 */ /* 0x000fe200078e00ff */
[----:B------:R-:W-:Y:S02]  /*68f0*/  SHF.R.U32.HI R6, RZ, R6, R13 ;  /* 0x00000006ff067219 */ /* 0x000fe4000001160d */
        /* <DEDUP_REMOVED lines=8> */
[----:B------:R-:W-:Y:S01]  /*6980*/  IMAD.IADD R9, R9, 0x1, R11 ;  /* 0x0000000109097824 */ /* 0x000fe200078e020b */
[----:B0-----:R-:W-:-:S04]  /*6990*/  ISETP.NE.U32.AND P0, PT, R28, RZ, PT ;  /* 0x000000ff1c00720c */ /* 0x001fc80003f05070 */
[----:B------:R-:W-:Y:S02]  /*69a0*/  ISETP.NE.AND.EX P0, PT, R29, RZ, PT, P0 ;  /* 0x000000ff1d00720c */ /* 0x000fe40003f05300 */
[----:B------:R-:W0:Y:S01]  /*69b0*/  LDC R20, c[0x0][0x600] ;  /* 0x00018000ff147b82 */ /* 0x000e220000000800 */
[-CC-:B-1----:R-:W-:Y:S01]  /*69c0*/  SHF.R.U64 R14, R8, R10.reuse, R9.reuse ;  /* 0x0000000a080e7219 */ /* 0x182fe20000001209 */
[----:B------:R-:W-:Y:S01]  /*69d0*/  IMAD.MOV.U32 R8, RZ, RZ, -0x1 ;  /* 0xffffffffff087424 */ /* 0x000fe200078e00ff */
[----:B------:R-:W-:-:S05]  /*69e0*/  SHF.R.U32.HI R9, RZ, R10, R9 ;  /* 0x0000000aff097219 */ /* 0x000fca0000011609 */
[----:B------:R-:W1:Y:S01]  /*69f0*/  LDC R24, c[0x0][0x648] ;  /* 0x00019200ff187b82 */ /* 0x000e620000000800 */
[-CC-:B--2---:R-:W-:Y:S02]  /*6a00*/  SHF.R.U64 R23, R14, R12.reuse, R9.reuse ;  /* 0x0000000c0e177219 */ /* 0x184fe40000001209 */
[----:B------:R-:W-:-:S05]  /*6a10*/  SHF.R.U32.HI R6, RZ, R12, R9 ;  /* 0x0000000cff067219 */ /* 0x000fca0000011609 */
[----:B------:R-:W2:Y:S01]  /*6a20*/  LDC R26, c[0x0][0x638] ;  /* 0x00018e00ff1a7b82 */ /* 0x000ea20000000800 */
[-C--:B---3--:R-:W-:Y:S02]  /*6a30*/  SHF.L.U32 R8, R8, R27.reuse, RZ ;  /* 0x0000001b08087219 */ /* 0x088fe400000006ff */
[-CC-:B------:R-:W-:Y:S02]  /*6a40*/  SHF.R.U64 R25, R23, R27.reuse, R6.reuse ;  /* 0x0000001b17197219 */ /* 0x180fe40000001206 */
[----:B------:R-:W-:Y:S02]  /*6a50*/  LOP3.LUT R32, RZ, R8, RZ, 0x33, !PT ;  /* 0x00000008ff207212 */ /* 0x000fe400078e33ff */
[----:B------:R-:W-:Y:S01]  /*6a60*/  SHF.R.U32.HI R9, RZ, R27, R6 ;  /* 0x0000001bff097219 */ /* 0x000fe20000011606 */
[----:B------:R-:W3:Y:S01]  /*6a70*/  LDC R31, c[0x0][0x610] ;  /* 0x00018400ff1f7b82 */ /* 0x000ee20000000800 */
[----:B------:R-:W-:Y:S01]  /*6a80*/  IMAD.MOV.U32 R8, RZ, RZ, R25 ;  /* 0x000000ffff087224 */ /* 0x000fe200078e0019 */
[----:B------:R-:W-:Y:S06]  /*6a90*/  @!P0 BRA `(.L_x_165) ;  /* 0x0000000000288947 */ /* 0x000fec0003800000 */
        /* <DEDUP_REMOVED lines=10> */
.L_x_165:
[----:B------:R-:W-:Y:S01]  /*6b40*/  ISETP.NE.AND P0, PT, R2, 0x1, PT ;  /* 0x000000010200780c */ /* 0x000fe20003f05270 */
[----:B------:R-:W-:Y:S01]  /*6b50*/  IMAD.MOV.U32 R13, RZ, RZ, R22 ;  /* 0x000000ffff0d7224 */ /* 0x000fe200078e0016 */
[----:B-1----:R-:W-:Y:S01]  /*6b60*/  SHF.R.U64 R6, R8, R24, R9 ;  /* 0x0000001808067219 */ /* 0x002fe20000001209 */
[----:B0-----:R-:W-:Y:S01]  /*6b70*/  VIADD R9, R20, 0xffffffff ;  /* 0xffffffff14097836 */ /* 0x001fe20000000000 */
[----:B------:R-:W-:Y:S02]  /*6b80*/  SHF.L.U32 R30, R30, R27, RZ ;  /* 0x0000001b1e1e7219 */ /* 0x000fe400000006ff */
[----:B------:R-:W-:Y:S02]  /*6b90*/  LOP3.LUT R5, R23, R32, RZ, 0xc0, !PT ;  /* 0x0000002017057212 */ /* 0x000fe400078ec0ff */
[----:B------:R-:W-:-:S03]  /*6ba0*/  IADD3 R8, -R6, RZ, RZ ;  /* 0x000000ff06087210 */ /* 0x000fc60007ffe1ff */
[----:B------:R-:W-:Y:S01]  /*6bb0*/  IMAD R6, R30, R6, R5 ;  /* 0x000000061e067224 */ /* 0x000fe200078e0205 */
[----:B------:R-:W-:Y:S01]  /*6bc0*/  LOP3.LUT R5, R14, R9, RZ, 0xc0, !PT ;  /* 0x000000090e057212 */ /* 0x000fe200078ec0ff */
[----:B------:R-:W-:Y:S02]  /*6bd0*/  @P0 IMAD R3, R7, R21, R4 ;  /* 0x0000001507030224 */ /* 0x000fe400078e0204 */
[----:B--2---:R-:W-:Y:S02]  /*6be0*/  IMAD R4, R8, R26, R25 ;  /* 0x0000001a08047224 */ /* 0x004fe400078e0219 */
[----:B---3--:R-:W-:Y:S02]  /*6bf0*/  IMAD R3, R6, R31, R3 ;  /* 0x0000001f06037224 */ /* 0x008fe400078e0203 */
[----:B------:R-:W-:Y:S02]  /*6c00*/  IMAD R4, R4, R20, R5 ;  /* 0x0000001404047224 */ /* 0x000fe400078e0205 */
[----:B------:R-:W-:-:S03]  /*6c10*/  IMAD.MOV.U32 R6, RZ, RZ, 0x1 ;  /* 0x00000001ff067424 */ /* 0x000fc600078e00ff */
[----:B------:R-:W-:Y:S02]  /*6c20*/  SEL R20, R4, R3, !P0 ;  /* 0x0000000304147207 */ /* 0x000fe40004000000 */
[----:B------:R-:W-:-:S07]  /*6c30*/  SEL R11, R3, R4, !P0 ;  /* 0x00000004030b7207 */ /* 0x000fce0004000000 */
.L_x_163:
[----:B------:R-:W-:-:S08]  /*6c40*/  NOP ;  /* 0x0000000000007918 */ /* 0x000fd00000000000 */
[----:B------:R-:W0:-:S00]  /*6c50*/  USETMAXREG.DEALLOC.CTAPOOL 0x28 ;  /* 0x00000028000079c8 */ /* 0x000e0000080e0500 */
[----:B0-----:R-:W-:-:S13]  /*6c60*/  ISETP.NE.AND P0, PT, R0, RZ, PT ;  /* 0x000000ff0000720c */ /* 0x001fda0003f05270 */
[----:B------:R-:W-:Y:S05]  /*6c70*/  @P0 EXIT ;  /* 0x000000000000094d */ /* 0x000fea0003800000 */
[----:B------:R-:W-:Y:S01]  /*6c80*/  LOP3.LUT P0, RZ, R6, 0xff, RZ, 0xc0, !PT ;  /* 0x000000ff06ff7812 */ /* 0x000fe2000780c0ff */
[----:B------:R-:W-:Y:S02]  /*6c90*/  IMAD.MOV.U32 R0, RZ, RZ, 0x1 ;  /* 0x00000001ff007424 */ /* 0x000fe400078e00ff */
[----:B------:R-:W-:-:S10]  /*6ca0*/  IMAD.MOV.U32 R12, RZ, RZ, RZ ;  /* 0x000000ffff0c7224 */ /* 0x000fd400078e00ff */
[----:B------:R-:W-:Y:S05]  /*6cb0*/  @!P0 BRA `(.L_x_166) ;  /* 0x0000000c007c8947 */ /* 0x000fea0003800000 */
[----:B------:R-:W0:Y:S01]  /*6cc0*/  LDC R0, c[0x0][0x28c] ;  /* 0x0000a300ff007b82 */ /* 0x000e220000000800 */
[----:B------:R-:W-:Y:S01]  /*6cd0*/  ULDC UR5, c[0x0][0x658] ;  /* 0x0001960000057ab9 */ /* 0x000fe20000000800 */
[----:B------:R-:W-:Y:S01]  /*6ce0*/  UMOV UR11, 0xffffffff ;  /* 0xffffffff000b7882 */ /* 0x000fe20000000000 */
[----:B------:R-:W-:Y:S01]  /*6cf0*/  UMOV UR15, 0x1 ;  /* 0x00000001000f7882 */ /* 0x000fe20000000000 */
[----:B------:R-:W-:Y:S01]  /*6d00*/  USHF.L.U32 UR11, UR11, UR5, URZ ;  /* 0x000000050b0b7299 */ /* 0x000fe2000800063f */
[----:B------:R-:W-:Y:S01]  /*6d10*/  BSSY B0, `(.L_x_166) ;  /* 0x00000d9000007945 */ /* 0x000fe20003800000 */
[----:B------:R-:W-:Y:S01]  /*6d20*/  ULDC UR9, c[0x0][0xc] ;  /* 0x0000030000097ab9 */ /* 0x000fe20000000800 */
[----:B------:R-:W-:Y:S01]  /*6d30*/  ULDC UR14, c[0x0][0x10] ;  /* 0x00000400000e7ab9 */ /* 0x000fe20000000800 */
[----:B------:R-:W1:Y:S01]  /*6d40*/  S2UR UR8, SR_CgaCtaId ;  /* 0x00000000000879c3 */ /* 0x000e620000008800 */
[----:B------:R-:W-:Y:S01]  /*6d50*/  ULOP3.LUT UR13, URZ, UR11, URZ, 0x33, !UPT ;  /* 0x0000000b3f0d7292 */ /* 0x000fe2000f8e333f */
[----:B------:R-:W-:Y:S01]  /*6d60*/  IMAD.MOV.U32 R10, RZ, RZ, 0x1 ;  /* 0x00000001ff0a7424 */ /* 0x000fe200078e00ff */
[----:B------:R-:W-:Y:S01]  /*6d70*/  LOP3.LUT R9, R19, 0x2, RZ, 0xfc, !PT ;  /* 0x0000000213097812 */ /* 0x000fe200078efcff */
[----:B------:R-:W-:Y:S01]  /*6d80*/  IMAD.MOV.U32 R12, RZ, RZ, RZ ;  /* 0x000000ffff0c7224 */ /* 0x000fe200078e00ff */
[----:B------:R-:W-:Y:S01]  /*6d90*/  ULDC UR4, c[0x0][0x600] ;  /* 0x0001800000047ab9 */ /* 0x000fe20000000800 */
[----:B------:R-:W-:Y:S01]  /*6da0*/  UMOV UR18, 0x5 ;  /* 0x0000000500127882 */ /* 0x000fe20000000000 */
[----:B------:R-:W-:-:S02]  /*6db0*/  UIADD3 UR4, UR4, -0x1, URZ ;  /* 0xffffffff04047890 */ /* 0x000fc4000fffe03f */
[----:B------:R-:W-:Y:S01]  /*6dc0*/  USHF.L.U32 UR5, UR15, UR5, URZ ;  /* 0x000000050f057299 */ /* 0x000fe2000800063f */
[----:B------:R-:W-:Y:S01]  /*6dd0*/  ULDC.64 UR28, c[0x0][0x198] ;  /* 0x00006600001c7ab9 */ /* 0x000fe20000000a00 */
[----:B0-----:R-:W-:-:S05]  /*6de0*/  VIADD R0, R0, 0x1f ;  /* 0x0000001f00007836 */ /* 0x001fca0000000000 */
[----:B------:R-:W-:Y:S01]  /*6df0*/  SHF.R.S32.HI R3, RZ, 0x1f, R0 ;  /* 0x0000001fff037819 */ /* 0x000fe20000011400 */
[----:B-1----:R-:W-:-:S03]  /*6e00*/  ULOP3.LUT UR10, UR8, 0x1, URZ, 0xc0, !UPT ;  /* 0x00000001080a7892 */ /* 0x002fc6000f8ec03f */
[----:B------:R-:W-:Y:S01]  /*6e10*/  LEA.HI R3, R3, R0, RZ, 0x5 ;  /* 0x0000000003037211 */ /* 0x000fe200078f28ff */
[----:B------:R-:W-:Y:S01]  /*6e20*/  USHF.R.U32.HI UR25, URZ, 0x1, UR8 ;  /* 0x000000013f197899 */ /* 0x000fe20008011608 */
[----:B------:R-:W-:Y:S01]  /*6e30*/  IMAD.MOV.U32 R0, RZ, RZ, 0x1 ;  /* 0x00000001ff007424 */ /* 0x000fe200078e00ff */
[----:B------:R-:W-:Y:S01]  /*6e40*/  USHF.L.U32 UR6, UR8, 0x5, URZ ;  /* 0x0000000508067899 */ /* 0x000fe2000800063f */
[----:B------:R-:W-:Y:S01]  /*6e50*/  SHF.R.S32.HI R3, RZ, 0x5, R3 ;  /* 0x00000005ff037819 */ /* 0x000fe20000011403 */
[----:B------:R-:W-:Y:S02]  /*6e60*/  USHF.L.U32 UR7, UR8, 0xa, URZ ;  /* 0x0000000a08077899 */ /* 0x000fe4000800063f */
[----:B------:R-:W-:Y:S02]  /*6e70*/  ULOP3.LUT UR8, UR8, 0xfffffffe, URZ, 0xc0, !UPT ;  /* 0xfffffffe08087892 */ /* 0x000fe4000f8ec03f */
[----:B------:R-:W-:Y:S01]  /*6e80*/  UISETP.GT.U32.AND UP0, UPT, UR10, 0xffff, UPT ;  /* 0x0000ffff0a00788c */ /* 0x000fe2000bf04070 */
[----:B------:R-:W-:Y:S01]  /*6e90*/  VIADD R8, R3, 0x1 ;  /* 0x0000000103087836 */ /* 0x000fe20000000000 */
[----:B------:R-:W-:-:S02]  /*6ea0*/  USHF.L.U32 UR11, UR15, UR8, URZ ;  /* 0x000000080f0b7299 */ /* 0x000fc4000800063f */
[----:B------:R-:W-:Y:S02]  /*6eb0*/  ULOP3.LUT UR12, UR8, 0x1, URZ, 0xfc, !UPT ;  /* 0x00000001080c7892 */ /* 0x000fe4000f8efc3f */
[----:B------:R-:W-:Y:S02]  /*6ec0*/  UIMAD.WIDE.U32 UR8, UR9, UR14, URZ ;  /* 0x0000000e090872a5 */ /* 0x000fe4000f8e003f */
[----:B------:R-:W-:Y:S01]  /*6ed0*/  USEL UR10, UR10, 0xffff, !UP0 ;  /* 0x0000ffff0a0a7887 */ /* 0x000fe2000c000000 */
[----:B------:R-:W-:Y:S01]  /*6ee0*/  ULDC UR14, c[0x0][0x14] ;  /* 0x00000500000e7ab9 */ /* 0x000fe20000000800 */
[----:B------:R-:W-:Y:S02]  /*6ef0*/  USHF.L.U32 UR12, UR15, UR12, URZ ;  /* 0x0000000c0f0c7299 */ /* 0x000fe4000800063f */
[----:B------:R-:W-:Y:S02]  /*6f00*/  UIMAD.WIDE.U32 UR26, UR8, UR14, URZ ;  /* 0x0000000e081a72a5 */ /* 0x000fe4000f8e003f */
[----:B------:R-:W-:-:S02]  /*6f10*/  UIMAD UR21, UR9, UR14, URZ ;  /* 0x0000000e091572a4 */ /* 0x000fc4000f8e023f */
[----:B------:R-:W-:Y:S02]  /*6f20*/  ULOP3.LUT UR10, UR10, 0xffff, URZ, 0xc0, !UPT ;  /* 0x0000ffff0a0a7892 */ /* 0x000fe4000f8ec03f */
[----:B------:R-:W-:Y:S02]  /*6f30*/  ULOP3.LUT UR6, UR6, 0x20, URZ, 0xc0, !UPT ;  /* 0x0000002006067892 */ /* 0x000fe4000f8ec03f */
[----:B------:R-:W-:Y:S02]  /*6f40*/  ULOP3.LUT UR7, UR7, 0x400, URZ, 0xc0, !UPT ;  /* 0x0000040007077892 */ /* 0x000fe4000f8ec03f */
[----:B------:R-:W-:Y:S02]  /*6f50*/  ULOP3.LUT UR19, UR11, UR12, URZ, 0xfc, !UPT ;  /* 0x0000000c0b137292 */ /* 0x000fe4000f8efc3f */
[----:B------:R-:W-:Y:S02]  /*6f60*/  UIADD3 UR21, UR27, UR21, URZ ;  /* 0x000000151b157290 */ /* 0x000fe4000fffe03f */
[----:B------:R-:W-:-:S12]  /*6f70*/  USHF.L.U32 UR18, UR18, UR10, URZ ;  /* 0x0000000a12127299 */ /* 0x000fd8000800063f */
.L_x_177:
[----:B------:R-:W-:-:S03]  /*6f80*/  UMOV UR8, 0xffffffff ;  /* 0xffffffff00087882 */ /* 0x000fc60000000000 */
[----:B------:R-:W-:Y:S05]  /*6f90*/  BRA.DIV UR8, `(.L_x_167) ;  /* 0x0000000e08d07947 */ /* 0x000fea000b800000 */
[----:B------:R-:W-:-:S13]  /*6fa0*/  ELECT P6, URZ, PT ;  /* 0x00000000003f782f */ /* 0x000fda00038c0000 */
.L_x_189:
[----:B------:R-:W0:Y:S01]  /*6fb0*/  LDC R4, c[0x0][0x28c] ;  /* 0x0000a300ff047b82 */ /* 0x000e220000000800 */
[----:B------:R-:W-:Y:S01]  /*6fc0*/  BSSY B1, `(.L_x_168) ;  /* 0x000003c000017945 */ /* 0x000fe20003800000 */
[----:B0-----:R-:W-:-:S13]  /*6fd0*/  ISETP.LT.OR P6, PT, R4, 0x1, !P6 ;  /* 0x000000010400780c */ /* 0x001fda00077c1670 */
[----:B------:R-:W-:Y:S05]  /*6fe0*/  @P6 BRA `(.L_x_169) ;  /* 0x0000000000e46947 */ /* 0x000fea0003800000 */
[----:B------:R-:W-:Y:S01]  /*6ff0*/  LEA R11, R11, UR25, 0x1 ;  /* 0x000000190b0b7c11 */ /* 0x000fe2000f8e08ff */
[----:B------:R-:W-:Y:S01]  /*7000*/  IMAD.MOV.U32 R21, RZ, RZ, RZ ;  /* 0x000000ffff157224 */ /* 0x000fe200078e00ff */
[----:B------:R-:W-:Y:S01]  /*7010*/  LEA R20, R20, UR6, 0x6 ;  /* 0x0000000614147c11 */ /* 0x000fe2000f8e30ff */
[----:B------:R-:W-:Y:S01]  /*7020*/  IMAD.MOV.U32 R5, RZ, RZ, R0 ;  /* 0x000000ffff057224 */ /* 0x000fe200078e0000 */
[----:B------:R-:W-:Y:S01]  /*7030*/  MOV R4, R8 ;  /* 0x0000000800047202 */ /* 0x000fe20000000f00 */
[----:B------:R-:W-:Y:S02]  /*7040*/  IMAD.MOV.U32 R6, RZ, RZ, R12 ;  /* 0x000000ffff067224 */ /* 0x000fe400078e000c */
[----:B------:R-:W-:-:S07]  /*7050*/  IMAD.SHL.U32 R15, R11, 0x80, RZ ;  /* 0x000000800b0f7824 */ /* 0x000fce00078e00ff */
.L_x_172:
[----:B------:R-:W0:Y:S01]  /*7060*/  S2R R14, SR_CgaCtaId ;  /* 0x00000000000e7919 */ /* 0x000e220000008800 */
[----:B------:R-:W-:Y:S02]  /*7070*/  MOV R7, 0x400 ;  /* 0x0000040000077802 */ /* 0x000fe40000000f00 */
[----:B------:R-:W-:-:S13]  /*7080*/  LOP3.LUT P1, RZ, R18, 0x7f, RZ, 0xc0, !PT ;  /* 0x0000007f12ff7812 */ /* 0x000fda000782c0ff */
[----:B------:R-:W1:Y:S01]  /*7090*/  @!P1 LDC R11, c[0x0][0x500] ;  /* 0x00014000ff0b9b82 */ /* 0x000e620000000800 */
[----:B0-----:R-:W-:Y:S02]  /*70a0*/  LEA R22, R14, R7, 0x18 ;  /* 0x000000070e167211 */ /* 0x001fe400078ec0ff */
[----:B------:R-:W-:-:S03]  /*70b0*/  SHF.L.U32 R7, R5, 0x1f, RZ ;  /* 0x0000001f05077819 */ /* 0x000fc600000006ff */
[----:B------:R-:W-:-:S04]  /*70c0*/  IMAD R14, R6, 0x8, R22 ;  /* 0x00000008060e7824 */ /* 0x000fc800078e0216 */
[----:B------:R-:W0:Y:S02]  /*70d0*/  SYNCS.PHASECHK.TRANS64.TRYWAIT P0, [R14+URZ+0x28], R7 ;  /* 0x000028070e0075a7 */ /* 0x000e24000800017f */
[----:B01----:R-:W-:Y:S05]  /*70e0*/  @!P0 BRA `(.L_x_170) ;  /* 0x0000000c009c8947 */ /* 0x003fea0003800000 */
.L_x_190:
[----:B0-----:R-:W-:Y:S01]  /*70f0*/  PRMT R7, R9, 0x9910, RZ ;  /* 0x0000991009077816 */ /* 0x001fe200000000ff */
[----:B------:R0:W-:Y:S03]  /*7100*/  @!P1 SYNCS.ARRIVE.TRANS64 RZ, [R14+URZ], R11 ;  /* 0x0000000b0eff99a7 */ /* 0x0001e6000800003f */
[----:B------:R-:W-:-:S13]  /*7110*/  ISETP.NE.AND P0, PT, R7, 0x2, PT ;  /* 0x000000020700780c */ /* 0x000fda0003f05270 */
[----:B0-----:R-:W-:Y:S05]  /*7120*/  @P0 BRA `(.L_x_171) ;  /* 0x0000000000040947 */ /* 0x001fea0003800000 */
[----:B------:R-:W-:Y:S01]  /*7130*/  BPT.TRAP 0x1 ;  /* 0x000000040000795c */ /* 0x000fe20000300000 */
.L_x_171:
[----:B------:R-:W-:Y:S01]  /*7140*/  LEA R7, R6, UR25, 0x1 ;  /* 0x0000001906077c11 */ /* 0x000fe2000f8e08ff */
[----:B------:R-:W-:Y:S01]  /*7150*/  VIADD R4, R4, 0xffffffff ;  /* 0xffffffff04047836 */ /* 0x000fe20000000000 */
[----:B------:R-:W-:Y:S01]  /*7160*/  R2UR UR23, R15 ;  /* 0x000000000f1772ca */ /* 0x000fe200000e0000 */
[----:B------:R-:W-:Y:S01]  /*7170*/  UIADD3 UR14, UP0, UR28, 0xf0, URZ ;  /* 0x000000f01c0e7890 */ /* 0x000fe2000ff1e03f */
[----:B------:R-:W-:Y:S01]  /*7180*/  R2UR UR9, R14 ;  /* 0x000000000e0972ca */ /* 0x000fe200000e0000 */
[----:B------:R-:W-:Y:S01]  /*7190*/  IMAD.SHL.U32 R7, R7, 0x1000, RZ ;  /* 0x0000100007077824 */ /* 0x000fe200078e00ff */
[----:B------:R-:W-:Y:S01]  /*71a0*/  R2UR UR10, R21 ;  /* 0x00000000150a72ca */ /* 0x000fe200000e0000 */
[----:B------:R-:W-:Y:S01]  /*71b0*/  UIADD3 UR32, UP1, UR28, 0x1f0, URZ ;  /* 0x000001f01c207890 */ /* 0x000fe2000ff3e03f */
[----:B------:R-:W-:Y:S01]  /*71c0*/  R2UR UR12, R13 ;  /* 0x000000000d0c72ca */ /* 0x000fe200000e0000 */
[--C-:B------:R-:W-:Y:S01]  /*71d0*/  IMAD R11, R7, 0x4, R22.reuse ;  /* 0x00000004070b7824 */ /* 0x100fe200078e0216 */
[----:B------:R-:W-:Y:S01]  /*71e0*/  LEA R7, R6, UR7, 0xb ;  /* 0x0000000706077c11 */ /* 0x000fe2000f8e58ff */
[----:B------:R-:W-:Y:S01]  /*71f0*/  UIADD3.X UR15, URZ, UR29, URZ, UP0, !UPT ;  /* 0x0000001d3f0f7290 */ /* 0x000fe200087fe43f */
[----:B------:R-:W-:Y:S01]  /*7200*/  R2UR UR24, R20 ;  /* 0x00000000141872ca */ /* 0x000fe200000e0000 */
[----:B------:R-:W-:Y:S01]  /*7210*/  UPRMT UR20, URZ, 0x5410, UR18 ;  /* 0x000054103f147896 */ /* 0x000fe20008000012 */
[----:B------:R-:W-:Y:S01]  /*7220*/  R2UR UR8, R11 ;  /* 0x000000000b0872ca */ /* 0x000fe200000e0000 */
[----:B------:R-:W-:Y:S01]  /*7230*/  IMAD R7, R7, 0x4, R22 ;  /* 0x0000000407077824 */ /* 0x000fe200078e0216 */
[----:B------:R-:W-:Y:S01]  /*7240*/  ISETP.GT.AND P1, PT, R4, 0x1, PT ;  /* 0x000000010400780c */ /* 0x000fe20003f24270 */
[----:B------:R-:W-:Y:S01]  /*7250*/  VIADD R6, R6, 0x1 ;  /* 0x0000000106067836 */ /* 0x000fe20000000000 */
[----:B------:R-:W-:Y:S01]  /*7260*/  UPRMT UR30, URZ, 0x5410, UR19 ;  /* 0x000054103f1e7896 */ /* 0x000fe20008000013 */
[----:B------:R-:W-:Y:S01]  /*7270*/  VIADD R21, R21, 0x20 ;  /* 0x0000002015157836 */ /* 0x000fe20000000000 */
[----:B------:R-:W-:Y:S01]  /*7280*/  R2UR UR11, R7 ;  /* 0x00000000070b72ca */ /* 0x000fe200000e0000 */
[----:B------:R-:W-:Y:S01]  /*7290*/  UIADD3.X UR33, URZ, UR29, URZ, UP1, !UPT ;  /* 0x0000001d3f217290 */ /* 0x000fe20008ffe43f */
[----:B------:R-:W-:Y:S01]  /*72a0*/  ISETP.NE.AND P0, PT, R6, 0x5, PT ;  /* 0x000000050600780c */ /* 0x000fe20003f05270 */
[----:B------:R-:W-:Y:S01]  /*72b0*/  UMOV UR16, 0x0 ;  /* 0x0000000000107882 */ /* 0x000fe20000000000 */
[----:B------:R-:W-:-:S02]  /*72c0*/  UMOV UR17, 0x10000000 ;  /* 0x1000000000117882 */ /* 0x000fc40000000000 */
[----:B------:R-:W-:Y:S01]  /*72d0*/  SEL R14, RZ, 0x1, P0 ;  /* 0x00000001ff0e7807 */ /* 0x000fe20000000000 */
[----:B------:R-:W-:Y:S01]  /*72e0*/  UIADD3 UR8, UR8, 0x100, URZ ;  /* 0x0000010008087890 */ /* 0x000fe2000fffe03f */
[----:B------:R-:W-:Y:S02]  /*72f0*/  SEL R6, R6, RZ, P0 ;  /* 0x000000ff06067207 */ /* 0x000fe40000000000 */
[----:B------:R-:W-:-:S03]  /*7300*/  LOP3.LUT R5, R5, R14, RZ, 0x3c, !PT ;  /* 0x0000000e05057212 */ /* 0x000fc600078e3cff */
[----:B------:R-:W-:-:S03]  /*7310*/  UIADD3 UR22, UR11, 0x28100, URZ ;  /* 0x000281000b167890 */ /* 0x000fc6000fffe03f */
[----:B------:R-:W-:Y:S02]  /*7320*/  UMOV UR11, UR23 ;  /* 0x00000017000b7c82 */ /* 0x000fe40008000000 */
[----:B------:R0:W-:Y:S02]  /*7330*/  UTMALDG.3D.MULTICAST [UR8], [UR14], UR20, desc[UR16] ;  /* 0x000010080e0073b4 */ /* 0x0001e40008011814 */
[----:B0-----:R-:W-:Y:S01]  /*7340*/  UMOV UR8, UR22 ;  /* 0x0000001600087c82 */ /* 0x001fe20008000000 */
[----:B------:R-:W-:Y:S02]  /*7350*/  UMOV UR11, UR24 ;  /* 0x00000018000b7c82 */ /* 0x000fe40008000000 */
[----:B------:R0:W-:Y:S02]  /*7360*/  UTMALDG.3D.MULTICAST [UR8], [UR32], UR30, desc[UR16] ;  /* 0x00001008200073b4 */ /* 0x0001e4000801181e */
[----:B0-----:R-:W-:Y:S05]  /*7370*/  @P1 BRA `(.L_x_172) ;  /* 0xfffffffc00381947 */ /* 0x001fea000383ffff */
.L_x_169:
[----:B------:R-:W-:Y:S05]  /*7380*/  BSYNC B1 ;  /* 0x0000000000017941 */ /* 0x000fea0003800000 */
.L_x_168:
[----:B------:R-:W-:Y:S01]  /*7390*/  LOP3.LUT P1, RZ, R10, 0xff, RZ, 0xc0, !PT ;  /* 0x000000ff0aff7812 */ /* 0x000fe2000782c0ff */
[----:B------:R-:W-:Y:S01]  /*73a0*/  ULDC.64 UR8, c[0x0][0x650] ;  /* 0x0001940000087ab9 */ /* 0x000fe20000000a00 */
[C---:B------:R-:W-:Y:S01]  /*73b0*/  IADD3 R12, R3.reuse, R12, RZ ;  /* 0x0000000c030c7210 */ /* 0x040fe20007ffe0ff */
[----:B------:R-:W-:Y:S01]  /*73c0*/  BSSY B1, `(.L_x_173) ;  /* 0x000006b000017945 */ /* 0x000fe20003800000 */
[C---:B------:R-:W-:Y:S01]  /*73d0*/  ISETP.GE.U32.AND P2, PT, R3.reuse, 0x5, PT ;  /* 0x000000050300780c */ /* 0x040fe20003f46070 */
[----:B------:R-:W-:Y:S01]  /*73e0*/  IMAD.MOV.U32 R11, RZ, RZ, -0x1 ;  /* 0xffffffffff0b7424 */ /* 0x000fe200078e00ff */
[----:B------:R-:W-:Y:S01]  /*73f0*/  ISETP.GT.U32.AND P0, PT, R12, 0x4, PT ;  /* 0x000000040c00780c */ /* 0x000fe20003f04070 */
[----:B------:R-:W-:Y:S01]  /*7400*/  IMAD.MOV.U32 R20, RZ, RZ, -0x1 ;  /* 0xffffffffff147424 */ /* 0x000fe200078e00ff */
[----:B------:R-:W-:Y:S01]  /*7410*/  PRMT R10, RZ, 0x7610, R10 ;  /* 0x00007610ff0a7816 */ /* 0x000fe2000000000a */
[----:B------:R-:W-:Y:S01]  /*7420*/  IMAD.MOV.U32 R13, RZ, RZ, -0x1 ;  /* 0xffffffffff0d7424 */ /* 0x000fe200078e00ff */
[----:B------:R-:W-:-:S03]  /*7430*/  ISETP.LT.U32.AND P0, PT, R3, 0x5, P0 ;  /* 0x000000050300780c */ /* 0x000fc60000701070 */
[----:B------:R-:W0:Y:S01]  /*7440*/  @P1 S2R R5, SR_CgaCtaId ;  /* 0x0000000000051919 */ /* 0x000e220000008800 */
[----:B------:R-:W-:-:S04]  /*7450*/  @P1 MOV R4, 0x400 ;  /* 0x0000040000041802 */ /* 0x000fc80000000f00 */
[----:B0-----:R-:W-:Y:S01]  /*7460*/  @P1 LEA R6, R5, R4, 0x18 ;  /* 0x0000000405061211 */ /* 0x001fe200078ec0ff */
[----:B------:R-:W-:-:S03]  /*7470*/  IMAD.WIDE.U32 R4, R12, -0x33333333, RZ ;  /* 0xcccccccd0c047825 */ /* 0x000fc600078e00ff */
[----:B------:R0:W-:Y:S01]  /*7480*/  @P1 SYNCS.ARRIVE.TRANS64.A1T0 RZ, [R6+URZ+0x68], RZ ;  /* 0x000068ff06ff19a7 */ /* 0x0001e2000810003f */
[----:B------:R-:W-:Y:S02]  /*7490*/  IADD3 R16, P1, R16, UR26, RZ ;  /* 0x0000001a10107c10 */ /* 0x000fe4000ff3e0ff */
[----:B------:R-:W-:Y:S02]  /*74a0*/  SHF.R.U32.HI R7, RZ, 0x2, R5 ;  /* 0x00000002ff077819 */ /* 0x000fe40000011605 */
[----:B------:R-:W-:Y:S02]  /*74b0*/  SEL R5, RZ, 0x1, !P0 ;  /* 0x00000001ff057807 */ /* 0x000fe40004000000 */
[----:B------:R-:W-:Y:S01]  /*74c0*/  IADD3.X R17, R17, UR21, RZ, P1, !PT ;  /* 0x0000001511117c10 */ /* 0x000fe20008ffe4ff */
[----:B------:R-:W-:Y:S01]  /*74d0*/  IMAD R12, R7, -0x5, R12 ;  /* 0xfffffffb070c7824 */ /* 0x000fe200078e020c */
[----:B------:R-:W-:Y:S02]  /*74e0*/  ISETP.GE.U32.AND P0, PT, R16, UR8, PT ;  /* 0x0000000810007c0c */ /* 0x000fe4000bf06070 */
[----:B------:R-:W-:-:S02]  /*74f0*/  LOP3.LUT R0, R0, R5, RZ, 0x3c, !PT ;  /* 0x0000000500007212 */ /* 0x000fc400078e3cff */
[----:B------:R-:W-:Y:S02]  /*7500*/  ISETP.GE.U32.AND.EX P0, PT, R17, UR9, PT, P0 ;  /* 0x0000000911007c0c */ /* 0x000fe4000bf06100 */
[----:B------:R-:W-:Y:S02]  /*7510*/  @P2 LOP3.LUT R0, R0, 0x1, R7, 0x78, !PT ;  /* 0x0000000100002812 */ /* 0x000fe400078e7807 */
[----:B------:R-:W-:-:S09]  /*7520*/  PRMT R4, RZ, 0x7610, R4 ;  /* 0x00007610ff047816 */ /* 0x000fd20000000004 */
[----:B0-----:R-:W-:Y:S05]  /*7530*/  @P0 BRA `(.L_x_174) ;  /* 0x00000004004c0947 */ /* 0x001fea0003800000 */
[----:B------:R-:W0:Y:S01]  /*7540*/  S2R R14, SR_CTAID.X ;  /* 0x00000000000e7919 */ /* 0x000e220000002500 */
[----:B------:R-:W-:Y:S01]  /*7550*/  ULDC.64 UR8, c[0x0][0x628] ;  /* 0x00018a0000087ab9 */ /* 0x000fe20000000a00 */
[----:B------:R-:W1:Y:S01]  /*7560*/  LDC R15, c[0x0][0x144] ;  /* 0x00005100ff0f7b82 */ /* 0x000e620000000800 */
[----:B------:R-:W-:Y:S01]  /*7570*/  ISETP.NE.U32.AND P0, PT, RZ, UR8, PT ;  /* 0x00000008ff007c0c */ /* 0x000fe2000bf05070 */
[----:B------:R-:W2:Y:S01]  /*7580*/  S2R R11, SR_CTAID.Y ;  /* 0x00000000000b7919 */ /* 0x000ea20000002600 */
[----:B------:R-:W-:Y:S01]  /*7590*/  ULDC UR10, c[0x0][0x150] ;  /* 0x00005400000a7ab9 */ /* 0x000fe20000000800 */
[----:B------:R-:W-:Y:S01]  /*75a0*/  ULDC UR11, c[0x0][0x630] ;  /* 0x00018c00000b7ab9 */ /* 0x000fe20000000800 */
[----:B------:R-:W-:Y:S01]  /*75b0*/  ISETP.NE.AND.EX P0, PT, RZ, UR9, PT, P0 ;  /* 0x00000009ff007c0c */ /* 0x000fe2000bf05300 */
[----:B------:R-:W-:Y:S01]  /*75c0*/  IMAD.MOV.U32 R4, RZ, RZ, R16 ;  /* 0x000000ffff047224 */ /* 0x000fe200078e0010 */
[----:B0-----:R-:W-:-:S05]  /*75d0*/  I2FP.F32.U32 R5, R14 ;  /* 0x0000000e00057245 */ /* 0x001fca0000201000 */
[----:B------:R-:W-:Y:S01]  /*75e0*/  FMUL R20, R5, UR10 ;  /* 0x0000000a05147c20 */ /* 0x000fe20008400000 */
[----:B------:R-:W-:-:S05]  /*75f0*/  IMAD.MOV.U32 R5, RZ, RZ, R17 ;  /* 0x000000ffff057224 */ /* 0x000fca00078e0011 */
[----:B--2---:R-:W-:Y:S05]  /*7600*/  @!P0 BRA `(.L_x_175) ;  /* 0x0000000000288947 */ /* 0x004fea0003800000 */
[----:B------:R-:W-:Y:S02]  /*7610*/  ULDC UR10, c[0x0][0x634] ;  /* 0x00018d00000a7ab9 */ /* 0x000fe40000000800 */
[----:B------:R-:W-:-:S05]  /*7620*/  IADD3 R5, P0, R16, UR10, RZ ;  /* 0x0000000a10057c10 */ /* 0x000fca000ff1e0ff */
[----:B------:R-:W-:-:S04]  /*7630*/  IMAD.X R13, RZ, RZ, R17, P0 ;  /* 0x000000ffff0d7224 */ /* 0x000fc800000e0611 */
[----:B------:R-:W-:-:S04]  /*7640*/  IMAD.WIDE.U32 R6, R13, UR8, RZ ;  /* 0x000000080d067c25 */ /* 0x000fc8000f8e00ff */
[----:B------:R-:W-:-:S04]  /*7650*/  IMAD.WIDE.U32 R6, P0, R5, UR9, R6 ;  /* 0x0000000905067c25 */ /* 0x000fc8000f800006 */
[----:B------:R-:W-:-:S04]  /*7660*/  IMAD.WIDE.U32 R4, R5, UR8, RZ ;  /* 0x0000000805047c25 */ /* 0x000fc8000f8e00ff */
[----:B------:R-:W-:Y:S01]  /*7670*/  IMAD.MOV.U32 R4, RZ, RZ, R7 ;  /* 0x000000ffff047224 */ /* 0x000fe200078e0007 */
[----:B------:R-:W-:Y:S01]  /*7680*/  IADD3 RZ, P1, R5, R6, RZ ;  /* 0x0000000605ff7210 */ /* 0x000fe20007f3e0ff */
[----:B------:R-:W-:-:S04]  /*7690*/  IMAD.X R5, RZ, RZ, RZ, P0 ;  /* 0x000000ffff057224 */ /* 0x000fc800000e06ff */
[----:B------:R-:W-:-:S08]  /*76a0*/  IMAD.WIDE.U32.X R4, R13, UR9, R4, P1 ;  /* 0x000000090d047c25 */ /* 0x000fd000088e0404 */
.L_x_175:
[--C-:B------:R-:W-:Y:S01]  /*76b0*/  SHF.R.U64 R13, R4, UR11, R5.reuse ;  /* 0x0000000b040d7c19 */ /* 0x100fe20008001205 */
[----:B------:R-:W0:Y:S01]  /*76c0*/  F2I.U32.TRUNC.NTZ R20, R20 ;  /* 0x0000001400147305 */ /* 0x000e22000020f000 */
[----:B------:R-:W-:Y:S01]  /*76d0*/  SHF.R.U32.HI R4, RZ, UR11, R5 ;  /* 0x0000000bff047c19 */ /* 0x000fe20008011605 */
[----:B------:R-:W-:Y:S01]  /*76e0*/  ULDC.64 UR8, c[0x0][0x620] ;  /* 0x0001880000087ab9 */ /* 0x000fe20000000a00 */
[----:B------:R-:W-:Y:S01]  /*76f0*/  IADD3 R7, P0, RZ, -R13, RZ ;  /* 0x8000000dff077210 */ /* 0x000fe20007f1e0ff */
[----:B------:R-:W-:Y:S01]  /*7700*/  ULDC.64 UR10, c[0x0][0x640] ;  /* 0x00019000000a7ab9 */ /* 0x000fe20000000a00 */
[----:B------:R-:W2:Y:S03]  /*7710*/  LDC R22, c[0x0][0x148] ;  /* 0x00005200ff167b82 */ /* 0x000ea60000000800 */
[----:B------:R-:W-:Y:S01]  /*7720*/  IMAD.X R4, RZ, RZ, ~R4, P0 ;  /* 0x000000ffff047224 */ /* 0x000fe200000e0e04 */
[----:B------:R-:W-:-:S03]  /*7730*/  ISETP.NE.U32.AND P0, PT, RZ, UR10, PT ;  /* 0x0000000aff007c0c */ /* 0x000fc6000bf05070 */
[----:B------:R-:W-:Y:S01]  /*7740*/  IMAD R6, R4, UR8, RZ ;  /* 0x0000000804067c24 */ /* 0x000fe2000f8e02ff */
[----:B------:R-:W-:Y:S01]  /*7750*/  ISETP.NE.AND.EX P0, PT, RZ, UR11, PT, P0 ;  /* 0x0000000bff007c0c */ /* 0x000fe2000bf05300 */
[----:B------:R-:W-:Y:S01]  /*7760*/  IMAD.WIDE.U32 R4, R7, UR8, R16 ;  /* 0x0000000807047c25 */ /* 0x000fe2000f8e0010 */
[----:B------:R-:W-:-:S03]  /*7770*/  ULDC UR8, c[0x0][0x618] ;  /* 0x0001860000087ab9 */ /* 0x000fc60000000800 */
[----:B------:R-:W-:Y:S01]  /*7780*/  IMAD R7, R7, UR9, R6 ;  /* 0x0000000907077c24 */ /* 0x000fe2000f8e0206 */
[----:B------:R-:W-:Y:S01]  /*7790*/  ULDC UR9, c[0x0][0x154] ;  /* 0x0000550000097ab9 */ /* 0x000fe20000000800 */
[----:B0-----:R-:W-:-:S03]  /*77a0*/  IMAD.MOV R6, RZ, RZ, -R20 ;  /* 0x000000ffff067224 */ /* 0x001fc600078e0a14 */
[----:B------:R-:W-:Y:S01]  /*77b0*/  IADD3 R5, R5, R7, RZ ;  /* 0x0000000705057210 */ /* 0x000fe20007ffe0ff */
[----:B-1----:R-:W-:Y:S01]  /*77c0*/  IMAD R14, R15, R6, R14 ;  /* 0x000000060f0e7224 */ /* 0x002fe200078e020e */
[----:B------:R-:W-:Y:S02]  /*77d0*/  I2FP.F32.U32 R6, R11 ;  /* 0x0000000b00067245 */ /* 0x000fe40000201000 */
[--C-:B------:R-:W-:Y:S02]  /*77e0*/  SHF.R.U64 R15, R4, UR8, R5.reuse ;  /* 0x00000008040f7c19 */ /* 0x100fe40008001205 */
[----:B------:R-:W-:Y:S01]  /*77f0*/  SHF.R.U32.HI R4, RZ, UR8, R5 ;  /* 0x00000008ff047c19 */ /* 0x000fe20008011605 */
[----:B------:R-:W-:Y:S01]  /*7800*/  FMUL R6, R6, UR9 ;  /* 0x0000000906067c20 */ /* 0x000fe20008400000 */
[----:B------:R-:W-:Y:S02]  /*7810*/  ULDC UR8, c[0x0][0x608] ;  /* 0x0001820000087ab9 */ /* 0x000fe40000000800 */
[--C-:B------:R-:W-:Y:S01]  /*7820*/  SHF.R.U64 R21, R15, UR8, R4.reuse ;  /* 0x000000080f157c19 */ /* 0x100fe20008001204 */
[----:B------:R0:W1:Y:S01]  /*7830*/  F2I.U32.TRUNC.NTZ R24, R6 ;  /* 0x0000000600187305 */ /* 0x000062000020f000 */
[----:B------:R-:W-:Y:S01]  /*7840*/  SHF.R.U32.HI R4, RZ, UR8, R4 ;  /* 0x00000008ff047c19 */ /* 0x000fe20008011604 */
[----:B------:R-:W-:-:S03]  /*7850*/  ULDC UR8, c[0x0][0x658] ;  /* 0x0001960000087ab9 */ /* 0x000fc60000000800 */
[--C-:B------:R-:W-:Y:S02]  /*7860*/  SHF.R.U64 R20, R21, UR8, R4.reuse ;  /* 0x0000000815147c19 */ /* 0x100fe40008001204 */
[----:B------:R-:W-:-:S03]  /*7870*/  SHF.R.U32.HI R23, RZ, UR8, R4 ;  /* 0x00000008ff177c19 */ /* 0x000fc60008011604 */
[----:B------:R-:W-:Y:S02]  /*7880*/  IMAD.MOV.U32 R4, RZ, RZ, R20 ;  /* 0x000000ffff047224 */ /* 0x000fe400078e0014 */
[----:B------:R-:W-:Y:S01]  /*7890*/  IMAD.MOV.U32 R5, RZ, RZ, R23 ;  /* 0x000000ffff057224 */ /* 0x000fe200078e0017 */
[----:B0-----:R-:W-:Y:S06]  /*78a0*/  @!P0 BRA `(.L_x_176) ;  /* 0x0000000000288947 */ /* 0x001fec0003800000 */
        /* <DEDUP_REMOVED lines=10> */
.L_x_176:
[----:B------:R-:W-:Y:S01]  /*7950*/  ISETP.NE.AND P0, PT, R2, 0x1, PT ;  /* 0x000000010200780c */ /* 0x000fe20003f05270 */
[----:B------:R-:W-:Y:S01]  /*7960*/  ULDC UR8, c[0x0][0x648] ;  /* 0x0001920000087ab9 */ /* 0x000fe20000000800 */
[----:B-1----:R-:W-:Y:S01]  /*7970*/  IMAD.MOV R24, RZ, RZ, -R24 ;  /* 0x000000ffff187224 */ /* 0x002fe200078e0a18 */
[----:B------:R-:W-:Y:S01]  /*7980*/  SHF.R.U64 R4, R4, UR8, R5 ;  /* 0x0000000804047c19 */ /* 0x000fe20008001205 */
[----:B------:R-:W-:Y:S01]  /*7990*/  ULDC UR8, c[0x0][0x638] ;  /* 0x00018e0000087ab9 */ /* 0x000fe20000000800 */
[----:B------:R-:W-:Y:S01]  /*79a0*/  LOP3.LUT R21, R21, UR13, RZ, 0xc0, !PT ;  /* 0x0000000d15157c12 */ /* 0x000fe2000f8ec0ff */
[----:B------:R-:W-:Y:S02]  /*79b0*/  ULDC UR9, c[0x0][0x610] ;  /* 0x0001840000097ab9 */ /* 0x000fe40000000800 */
[----:B------:R-:W-:Y:S02]  /*79c0*/  IMAD.MOV R5, RZ, RZ, -R4 ;  /* 0x000000ffff057224 */ /* 0x000fe400078e0a04 */
[----:B------:R-:W-:-:S02]  /*79d0*/  IMAD R21, R4, UR5, R21 ;  /* 0x0000000504157c24 */ /* 0x000fc4000f8e0215 */
[----:B------:R-:W-:Y:S01]  /*79e0*/  IMAD R20, R5, UR8, R20 ;  /* 0x0000000805147c24 */ /* 0x000fe2000f8e0214 */
[----:B------:R-:W-:Y:S01]  /*79f0*/  ULDC UR8, c[0x0][0x600] ;  /* 0x0001800000087ab9 */ /* 0x000fe20000000800 */
[----:B--2---:R-:W-:Y:S01]  /*7a00*/  @P0 IMAD R14, R22, R24, R11 ;  /* 0x00000018160e0224 */ /* 0x004fe200078e020b */
[----:B------:R-:W-:Y:S01]  /*7a10*/  LOP3.LUT R11, R15, UR4, RZ, 0xc0, !PT ;  /* 0x000000040f0b7c12 */ /* 0x000fe2000f8ec0ff */
[----:B------:R-:W-:Y:S02]  /*7a20*/  IMAD.MOV.U32 R4, RZ, RZ, 0x1 ;  /* 0x00000001ff047424 */ /* 0x000fe400078e00ff */
[----:B------:R-:W-:Y:S02]  /*7a30*/  IMAD R14, R21, UR9, R14 ;  /* 0x00000009150e7c24 */ /* 0x000fe4000f8e020e */
[----:B------:R-:W-:-:S05]  /*7a40*/  IMAD R11, R20, UR8, R11 ;  /* 0x00000008140b7c24 */ /* 0x000fca000f8e020b */
[----:B------:R-:W-:Y:S02]  /*7a50*/  SEL R20, R11, R14, !P0 ;  /* 0x0000000e0b147207 */ /* 0x000fe40004000000 */
[----:B------:R-:W-:-:S07]  /*7a60*/  SEL R11, R14, R11, !P0 ;  /* 0x0000000b0e0b7207 */ /* 0x000fce0004000000 */
.L_x_174:
[----:B------:R-:W-:Y:S05]  /*7a70*/  BSYNC B1 ;  /* 0x0000000000017941 */ /* 0x000fea0003800000 */
.L_x_173:
[----:B------:R-:W-:-:S13]  /*7a80*/  LOP3.LUT P0, RZ, R4, 0xff, RZ, 0xc0, !PT ;  /* 0x000000ff04ff7812 */ /* 0x000fda000780c0ff */
[----:B------:R-:W-:Y:S05]  /*7a90*/  @P0 BRA `(.L_x_177) ;  /* 0xfffffff400380947 */ /* 0x000fea000383ffff */
[----:B------:R-:W-:Y:S05]  /*7aa0*/  BSYNC B0 ;  /* 0x0000000000007941 */ /* 0x000fea0003800000 */
.L_x_166:
[----:B------:R-:W-:-:S03]  /*7ab0*/  UMOV UR8, 0xffffffff ;  /* 0xffffffff00087882 */ /* 0x000fc60000000000 */
[----:B------:R-:W-:Y:S05]  /*7ac0*/  BRA.DIV UR8, `(.L_x_178) ;  /* 0x0000000608387947 */ /* 0x000fea000b800000 */
[----:B------:R-:W-:-:S13]  /*7ad0*/  ELECT P6, URZ, PT ;  /* 0x00000000003f782f */ /* 0x000fda00038c0000 */
.L_x_193:
[----:B------:R-:W-:Y:S04]  /*7ae0*/  BSSY B0, `(.L_x_179) ;  /* 0x0000034000007945 */ /* 0x000fe80003800000 */
[----:B------:R-:W-:Y:S05]  /*7af0*/  @!P6 BRA `(.L_x_180) ;  /* 0x0000000000c8e947 */ /* 0x000fea0003800000 */
[----:B------:R-:W-:-:S04]  /*7b00*/  LOP3.LUT R19, R19, 0x2, RZ, 0xfc, !PT ;  /* 0x0000000213137812 */ /* 0x000fc800078efcff */
[----:B------:R-:W-:-:S13]  /*7b10*/  ISETP.NE.AND P0, PT, R19, 0x3, PT ;  /* 0x000000031300780c */ /* 0x000fda0003f05270 */
[----:B------:R-:W-:Y:S05]  /*7b20*/  @!P0 BRA `(.L_x_181) ;  /* 0x0000000000048947 */ /* 0x000fea0003800000 */
[----:B------:R-:W-:Y:S01]  /*7b30*/  BPT.TRAP 0x1 ;  /* 0x000000040000795c */ /* 0x000fe20000300000 */
.L_x_181:
[----:B------:R-:W0:Y:S01]  /*7b40*/  S2R R3, SR_CgaCtaId ;  /* 0x0000000000037919 */ /* 0x000e220000008800 */
[----:B------:R-:W-:-:S04]  /*7b50*/  MOV R2, 0x400 ;  /* 0x0000040000027802 */ /* 0x000fc80000000f00 */
[----:B0-----:R-:W-:Y:S02]  /*7b60*/  LEA R3, R3, R2, 0x18 ;  /* 0x0000000203037211 */ /* 0x001fe400078ec0ff */
[----:B------:R-:W-:-:S03]  /*7b70*/  SHF.L.U32 R2, R0, 0x1f, RZ ;  /* 0x0000001f00027819 */ /* 0x000fc600000006ff */
[----:B------:R-:W-:-:S04]  /*7b80*/  VIADD R3, R3, 0x28 ;  /* 0x0000002803037836 */ /* 0x000fc80000000000 */
[C---:B------:R-:W-:Y:S01]  /*7b90*/  IMAD R7, R12.reuse, 0x8, R3 ;  /* 0x000000080c077824 */ /* 0x040fe200078e0203 */
[----:B------:R-:W-:-:S03]  /*7ba0*/  IADD3 R12, R12, 0x1, RZ ;  /* 0x000000010c0c7810 */ /* 0x000fc60007ffe0ff */
[----:B------:R-:W0:Y:S01]  /*7bb0*/  SYNCS.PHASECHK.TRANS64.TRYWAIT P0, [R7+URZ], R2 ;  /* 0x00000002070075a7 */ /* 0x000e22000800017f */
[----:B------:R-:W-:-:S04]  /*7bc0*/  ISETP.NE.AND P1, PT, R12, 0x5, PT ;  /* 0x000000050c00780c */ /* 0x000fc80003f25270 */
[----:B------:R-:W-:Y:S02]  /*7bd0*/  SEL R5, RZ, 0x1, P1 ;  /* 0x00000001ff057807 */ /* 0x000fe40000800000 */
[----:B------:R-:W-:Y:S02]  /*7be0*/  SEL R12, R12, RZ, P1 ;  /* 0x000000ff0c0c7207 */ /* 0x000fe40000800000 */
[----:B------:R-:W-:-:S03]  /*7bf0*/  LOP3.LUT R5, R0, R5, RZ, 0x3c, !PT ;  /* 0x0000000500057212 */ /* 0x000fc600078e3cff */
[----:B------:R-:W-:Y:S01]  /*7c00*/  IMAD R9, R12, 0x8, R3 ;  /* 0x000000080c097824 */ /* 0x000fe200078e0203 */
[----:B------:R-:W-:Y:S01]  /*7c10*/  SHF.L.U32 R4, R5, 0x1f, RZ ;  /* 0x0000001f05047819 */ /* 0x000fe200000006ff */
[----:B0-----:R-:W-:Y:S06]  /*7c20*/  @!P0 BRA `(.L_x_182) ;  /* 0x0000000400008947 */ /* 0x001fec0003800000 */
.L_x_194:
[----:B------:R-:W1:Y:S01]  /*7c30*/  SYNCS.PHASECHK.TRANS64.TRYWAIT P0, [R9+URZ], R4 ;  /* 0x00000004090075a7 */ /* 0x000e62000800017f */
[----:B------:R-:W-:-:S05]  /*7c40*/  VIADD R0, R12, 0x1 ;  /* 0x000000010c007836 */ /* 0x000fca0000000000 */
[----:B------:R-:W-:-:S04]  /*7c50*/  ISETP.NE.AND P1, PT, R0, 0x5, PT ;  /* 0x000000050000780c */ /* 0x000fc80003f25270 */
[----:B0-----:R-:W-:Y:S02]  /*7c60*/  SEL R2, RZ, 0x1, P1 ;  /* 0x00000001ff027807 */ /* 0x001fe40000800000 */
[----:B------:R-:W-:Y:S02]  /*7c70*/  SEL R0, R0, RZ, P1 ;  /* 0x000000ff00007207 */ /* 0x000fe40000800000 */
[----:B------:R-:W-:-:S03]  /*7c80*/  LOP3.LUT R7, R5, R2, RZ, 0x3c, !PT ;  /* 0x0000000205077212 */ /* 0x000fc600078e3cff */
[----:B------:R-:W-:Y:S01]  /*7c90*/  IMAD R6, R0, 0x8, R3 ;  /* 0x0000000800067824 */ /* 0x000fe200078e0203 */
[----:B------:R-:W-:Y:S01]  /*7ca0*/  SHF.L.U32 R5, R7, 0x1f, RZ ;  /* 0x0000001f07057819 */ /* 0x000fe200000006ff */
[----:B-1----:R-:W-:Y:S06]  /*7cb0*/  @!P0 BRA `(.L_x_183) ;  /* 0x0000000000f08947 */ /* 0x002fec0003800000 */
.L_x_195:
[----:B------:R-:W1:Y:S01]  /*7cc0*/  SYNCS.PHASECHK.TRANS64.TRYWAIT P0, [R6+URZ], R5 ;  /* 0x00000005060075a7 */ /* 0x000e62000800017f */
[----:B------:R-:W-:-:S05]  /*7cd0*/  VIADD R0, R0, 0x1 ;  /* 0x0000000100007836 */ /* 0x000fca0000000000 */
[----:B------:R-:W-:-:S04]  /*7ce0*/  ISETP.NE.AND P1, PT, R0, 0x5, PT ;  /* 0x000000050000780c */ /* 0x000fc80003f25270 */
[----:B------:R-:W-:Y:S02]  /*7cf0*/  SEL R2, RZ, 0x1, P1 ;  /* 0x00000001ff027807 */ /* 0x000fe40000800000 */
[----:B------:R-:W-:Y:S02]  /*7d00*/  SEL R0, R0, RZ, P1 ;  /* 0x000000ff00007207 */ /* 0x000fe40000800000 */
[----:B------:R-:W-:-:S03]  /*7d10*/  LOP3.LUT R7, R7, R2, RZ, 0x3c, !PT ;  /* 0x0000000207077212 */ /* 0x000fc600078e3cff */
[----:B0-----:R-:W-:Y:S01]  /*7d20*/  IMAD R9, R0, 0x8, R3 ;  /* 0x0000000800097824 */ /* 0x001fe200078e0203 */
[----:B------:R-:W-:Y:S01]  /*7d30*/  SHF.L.U32 R4, R7, 0x1f, RZ ;  /* 0x0000001f07047819 */ /* 0x000fe200000006ff */
[----:B-1----:R-:W-:Y:S06]  /*7d40*/  @!P0 BRA `(.L_x_184) ;  /* 0x0000000000e08947 */ /* 0x002fec0003800000 */
.L_x_196:
[----:B------:R-:W1:Y:S01]  /*7d50*/  SYNCS.PHASECHK.TRANS64.TRYWAIT P0, [R9+URZ], R4 ;  /* 0x00000004090075a7 */ /* 0x000e62000800017f */
[----:B------:R-:W-:-:S05]  /*7d60*/  VIADD R0, R0, 0x1 ;  /* 0x0000000100007836 */ /* 0x000fca0000000000 */
[----:B------:R-:W-:-:S04]  /*7d70*/  ISETP.NE.AND P1, PT, R0, 0x5, PT ;  /* 0x000000050000780c */ /* 0x000fc80003f25270 */
[----:B------:R-:W-:Y:S02]  /*7d80*/  SEL R2, RZ, 0x1, P1 ;  /* 0x00000001ff027807 */ /* 0x000fe40000800000 */
[----:B------:R-:W-:Y:S02]  /*7d90*/  SEL R0, R0, RZ, P1 ;  /* 0x000000ff00007207 */ /* 0x000fe40000800000 */
[----:B------:R-:W-:Y:S01]  /*7da0*/  LOP3.LUT R2, R7, R2, RZ, 0x3c, !PT ;  /* 0x0000000207027212 */ /* 0x000fe200078e3cff */
[----:B-1----:R-:W-:Y:S06]  /*7db0*/  @!P0 BRA `(.L_x_185) ;  /* 0x0000000000d88947 */ /* 0x002fec0003800000 */
.L_x_197:
[----:B------:R-:W-:Y:S01]  /*7dc0*/  IMAD R3, R0, 0x8, R3 ;  /* 0x0000000800037824 */ /* 0x000fe200078e0203 */
[----:B------:R-:W-:-:S07]  /*7dd0*/  SHF.L.U32 R0, R2, 0x1f, RZ ;  /* 0x0000001f02007819 */ /* 0x000fce00000006ff */
.L_x_186:
[----:B--2---:R2:W3:Y:S02]  /*7de0*/  SYNCS.PHASECHK.TRANS64.TRYWAIT P0, [R3+URZ], R0 ;  /* 0x00000000030075a7 */ /* 0x0044e4000800017f */
[----:B---3--:R-:W-:Y:S05]  /*7df0*/  @!P0 NANOSLEEP.SYNCS 0x989680 ;  /* 0x009896800000895d */ /* 0x008fea0003900000 */
[----:B------:R-:W3:Y:S02]  /*7e00*/  @!P0 SYNCS.PHASECHK.TRANS64 P0, [R3+URZ], R0 ;  /* 0x00000000030085a7 */ /* 0x000ee4000800007f */
[----:B---3--:R-:W-:Y:S05]  /*7e10*/  @!P0 BRA `(.L_x_186) ;  /* 0xfffffffc00f08947 */ /* 0x008fea000383ffff */
.L_x_180:
[----:B------:R-:W-:Y:S05]  /*7e20*/  BSYNC B0 ;  /* 0x0000000000007941 */ /* 0x000fea0003800000 */
.L_x_179:
[----:B------:R-:W-:Y:S05]  /*7e30*/  EXIT ;  /* 0x000000000000794d */ /* 0x000fea0003800000 */
.L_x_21:
[----:B----4-:R4:W0:Y:S02]  /*7e40*/  SYNCS.PHASECHK.TRANS64.TRYWAIT P1, [R3+URZ], R0 ;  /* 0x00000000030075a7 */ /* 0x010824000802017f */
[----:B0-----:R-:W-:Y:S05]  /*7e50*/  @!P1 NANOSLEEP.SYNCS 0x989680 ;  /* 0x009896800000995d */ /* 0x001fea0003900000 */
[----:B------:R-:W0:Y:S02]  /*7e60*/  @!P1 SYNCS.PHASECHK.TRANS64 P1, [R3+URZ], R0 ;  /* 0x00000000030095a7 */ /* 0x000e24000802007f */
[----:B0-----:R-:W-:Y:S05]  /*7e70*/  @!P1 BRA `(.L_x_21) ;  /* 0xfffffffc00f09947 */ /* 0x001fea000383ffff */
[----:B------:R-:W-:Y:S05]  /*7e80*/  BRA `(.L_x_20) ;  /* 0xffffff9400ac7947 */ /* 0x000fea000383ffff */
.L_x_26:
[----:B-1----:R1:W3:Y:S02]  /*7e90*/  SYNCS.PHASECHK.TRANS64.TRYWAIT P1, [R5+URZ], R4 ;  /* 0x00000004050075a7 */ /* 0x0022e4000802017f */
[----:B---3--:R-:W-:Y:S05]  /*7ea0*/  @!P1 NANOSLEEP.SYNCS 0x989680 ;  /* 0x009896800000995d */ /* 0x008fea0003900000 */
[----:B------:R-:W3:Y:S02]  /*7eb0*/  @!P1 SYNCS.PHASECHK.TRANS64 P1, [R5+URZ], R4 ;  /* 0x00000004050095a7 */ /* 0x000ee4000802007f */
[----:B---3--:R-:W-:Y:S05]  /*7ec0*/  @!P1 BRA `(.L_x_26) ;  /* 0xfffffffc00f09947 */ /* 0x008fea000383ffff */
[----:B------:R-:W-:Y:S05]  /*7ed0*/  BRA `(.L_x_25) ;  /* 0xffffff9800fc7947 */ /* 0x000fea000383ffff */
.L_x_167:
[----:B------:R-:W-:Y:S01]  /*7ee0*/  BSSY B1, `(.L_x_187) ;  /* 0x0000006000017945 */ /* 0x000fe20003800000 */
[----:B------:R-:W-:-:S07]  /*7ef0*/  IMAD.MOV.U32 R15, RZ, RZ, -0x1 ;  /* 0xffffffffff0f7424 */ /* 0x000fce00078e00ff */
[----:B------:R-:W-:Y:S05]  /*7f00*/  WARPSYNC.COLLECTIVE R15, `(.L_x_188) ;  /* 0x000000000f0c7348 */ /* 0x000fea0003c00000 */
[----:B------:R-:W-:Y:S02]  /*7f10*/  ELECT P6, UR62, PT ;  /* 0x00000000003e782f */ /* 0x000fe400038c0000 */
[----:B------:R-:W-:Y:S01]  /*7f20*/  MOV R14, UR62 ;  /* 0x0000003e000e7c02 */ /* 0x000fe20008000f00 */
[----:B------:R-:W-:Y:S10]  /*7f30*/  ENDCOLLECTIVE ;  /* 0x000000000000791b */ /* 0x000ff40003800000 */
.L_x_188:
[----:B------:R-:W-:Y:S05]  /*7f40*/  BSYNC B1 ;  /* 0x0000000000017941 */ /* 0x000fea0003800000 */
.L_x_187:
[----:B------:R-:W-:Y:S05]  /*7f50*/  BRA `(.L_x_189) ;  /* 0xfffffff000147947 */ /* 0x000fea000383ffff */
.L_x_170:
[----:B0-----:R0:W1:Y:S02]  /*7f60*/  SYNCS.PHASECHK.TRANS64.TRYWAIT P0, [R14+URZ+0x28], R7 ;  /* 0x000028070e0075a7 */ /* 0x001064000800017f */
[----:B-1----:R-:W-:Y:S05]  /*7f70*/  @!P0 NANOSLEEP.SYNCS 0x989680 ;  /* 0x009896800000895d */ /* 0x002fea0003900000 */
[----:B------:R-:W1:Y:S02]  /*7f80*/  @!P0 SYNCS.PHASECHK.TRANS64 P0, [R14+URZ+0x28], R7 ;  /* 0x000028070e0085a7 */ /* 0x000e64000800007f */
[----:B-1----:R-:W-:Y:S05]  /*7f90*/  @!P0 BRA `(.L_x_170) ;  /* 0xfffffffc00f08947 */ /* 0x002fea000383ffff */
[----:B------:R-:W-:Y:S05]  /*7fa0*/  BRA `(.L_x_190) ;  /* 0xfffffff000507947 */ /* 0x000fea000383ffff */
.L_x_178:
[----:B------:R-:W-:Y:S01]  /*7fb0*/  BSSY B0, `(.L_x_191) ;  /* 0x0000006000007945 */ /* 0x000fe20003800000 */
[----:B------:R-:W-:-:S07]  /*7fc0*/  IMAD.MOV.U32 R15, RZ, RZ, -0x1 ;  /* 0xffffffffff0f7424 */ /* 0x000fce00078e00ff */
[----:B------:R-:W-:Y:S05]  /*7fd0*/  WARPSYNC.COLLECTIVE R15, `(.L_x_192) ;  /* 0x000000000f0c7348 */ /* 0x000fea0003c00000 */
[----:B------:R-:W-:Y:S02]  /*7fe0*/  ELECT P6, UR62, PT ;  /* 0x00000000003e782f */ /* 0x000fe400038c0000 */
[----:B------:R-:W-:Y:S01]  /*7ff0*/  MOV R14, UR62 ;  /* 0x0000003e000e7c02 */ /* 0x000fe20008000f00 */
[----:B------:R-:W-:Y:S10]  /*8000*/  ENDCOLLECTIVE ;  /* 0x000000000000791b */ /* 0x000ff40003800000 */
.L_x_192:
[----:B------:R-:W-:Y:S05]  /*8010*/  BSYNC B0 ;  /* 0x0000000000007941 */ /* 0x000fea0003800000 */
.L_x_191:
[----:B------:R-:W-:Y:S05]  /*8020*/  BRA `(.L_x_193) ;  /* 0xfffffff800ac7947 */ /* 0x000fea000383ffff */
.L_x_182:
[----:B0-----:R0:W1:Y:S02]  /*8030*/  SYNCS.PHASECHK.TRANS64.TRYWAIT P0, [R7+URZ], R2 ;  /* 0x00000002070075a7 */ /* 0x001064000800017f */
[----:B-1----:R-:W-:Y:S05]  /*8040*/  @!P0 NANOSLEEP.SYNCS 0x989680 ;  /* 0x009896800000895d */ /* 0x002fea0003900000 */
[----:B------:R-:W1:Y:S02]  /*8050*/  @!P0 SYNCS.PHASECHK.TRANS64 P0, [R7+URZ], R2 ;  /* 0x00000002070085a7 */ /* 0x000e64000800007f */
[----:B-1----:R-:W-:Y:S05]  /*8060*/  @!P0 BRA `(.L_x_182) ;  /* 0xfffffffc00f08947 */ /* 0x002fea000383ffff */
[----:B------:R-:W-:Y:S05]  /*8070*/  BRA `(.L_x_194) ;  /* 0xfffffff800ec7947 */ /* 0x000fea000383ffff */
.L_x_183:
[----:B0-----:R0:W1:Y:S02]  /*8080*/  SYNCS.PHASECHK.TRANS64.TRYWAIT P0, [R9+URZ], R4 ;  /* 0x00000004090075a7 */ /* 0x001064000800017f */
[----:B-1----:R-:W-:Y:S05]  /*8090*/  @!P0 NANOSLEEP.SYNCS 0x989680 ;  /* 0x009896800000895d */ /* 0x002fea0003900000 */
[----:B------:R-:W1:Y:S02]  /*80a0*/  @!P0 SYNCS.PHASECHK.TRANS64 P0, [R9+URZ], R4 ;  /* 0x00000004090085a7 */ /* 0x000e64000800007f */
[----:B-1----:R-:W-:Y:S05]  /*80b0*/  @!P0 BRA `(.L_x_183) ;  /* 0xfffffffc00f08947 */ /* 0x002fea000383ffff */
[----:B------:R-:W-:Y:S05]  /*80c0*/  BRA `(.L_x_195) ;  /* 0xfffffff800fc7947 */ /* 0x000fea000383ffff */
.L_x_184:
[----:B0-----:R0:W1:Y:S02]  /*80d0*/  SYNCS.PHASECHK.TRANS64.TRYWAIT P0, [R6+URZ], R5 ;  /* 0x00000005060075a7 */ /* 0x001064000800017f */
[----:B-1----:R-:W-:Y:S05]  /*80e0*/  @!P0 NANOSLEEP.SYNCS 0x989680 ;  /* 0x009896800000895d */ /* 0x002fea0003900000 */
[----:B------:R-:W1:Y:S02]  /*80f0*/  @!P0 SYNCS.PHASECHK.TRANS64 P0, [R6+URZ], R5 ;  /* 0x00000005060085a7 */ /* 0x000e64000800007f */
[----:B-1----:R-:W-:Y:S05]  /*8100*/  @!P0 BRA `(.L_x_184) ;  /* 0xfffffffc00f08947 */ /* 0x002fea000383ffff */
[----:B------:R-:W-:Y:S05]  /*8110*/  BRA `(.L_x_196) ;  /* 0xfffffffc000c7947 */ /* 0x000fea000383ffff */
.L_x_185:
[----:B-1----:R1:W2:Y:S02]  /*8120*/  SYNCS.PHASECHK.TRANS64.TRYWAIT P0, [R9+URZ], R4 ;  /* 0x00000004090075a7 */ /* 0x0022a4000800017f */
[----:B--2---:R-:W-:Y:S05]  /*8130*/  @!P0 NANOSLEEP.SYNCS 0x989680 ;  /* 0x009896800000895d */ /* 0x004fea0003900000 */
[----:B------:R-:W2:Y:S02]  /*8140*/  @!P0 SYNCS.PHASECHK.TRANS64 P0, [R9+URZ], R4 ;  /* 0x00000004090085a7 */ /* 0x000ea4000800007f */
[----:B--2---:R-:W-:Y:S05]  /*8150*/  @!P0 BRA `(.L_x_185) ;  /* 0xfffffffc00f08947 */ /* 0x004fea000383ffff */
[----:B------:R-:W-:Y:S05]  /*8160*/  BRA `(.L_x_197) ;  /* 0xfffffffc00147947 */ /* 0x000fea000383ffff */
.L_x_198:
[----:B------:R-:W-:-:S00]  /*8170*/  BRA `(.L_x_198) ;  /* 0xfffffffc00fc7947 */ /* 0x000fc0000383ffff */
[----:B------:R-:W-:-:S00]  /*8180*/  NOP ;  /* 0x0000000000007918 */ /* 0x000fc00000000000 */
[----:B------:R-:W-:-:S00]  /*8190*/  NOP ;  /* 0x0000000000007918 */ /* 0x000fc00000000000 */
[----:B------:R-:W-:-:S00]  /*81a0*/  NOP ;  /* 0x0000000000007918 */ /* 0x000fc00000000000 */
[----:B------:R-:W-:-:S00]  /*81b0*/  NOP ;  /* 0x0000000000007918 */ /* 0x000fc00000000000 */
[----:B------:R-:W-:-:S00]  /*81c0*/  NOP ;  /* 0x0000000000007918 */ /* 0x000fc00000000000 */
[----:B------:R-:W-:-:S00]  /*81d0*/  NOP ;  /* 0x0000000000007918 */ /* 0x000fc00000000000 */
[----:B------:R-:W-:-:S00]  /*81e0*/  NOP ;  /* 0x0000000000007918 */ /* 0x000fc00000000000 */
[----:B------:R-:W-:-:S00]  /*81f0*/  NOP ;  /* 0x0000000000007918 */ /* 0x000fc00000000000 */
.L_x_199:


//--------------------- .nv.global.init           --------------------------
	.section	.nv.global.init,"aw",@progbits
.nv.global.init:
	.type		$str$22,@object
	.size		$str$22,($str$23 - $str$22)
$str$22:
        /*0000*/ 	.byte	0x6b, 0x5f, 0x74, 0x69, 0x6c, 0x65, 0x5f, 0x63, 0x6f, 0x75, 0x6e, 0x74, 0x20, 0x3e, 0x3d, 0x20
        /*0010*/ 	.byte	0x31, 0x00
	.type		$str$23,@object
	.size		$str$23,(__unnamed_1 - $str$23)
$str$23:
        /*0012*/ 	.byte	0x2f, 0x74, 0x6d, 0x70, 0x2f, 0x63, 0x75, 0x74, 0x6c, 0x61, 0x73, 0x73, 0x5f, 0x73, 0x77, 0x65
        /*0022*/ 	.byte	0x65, 0x70, 0x5f, 0x73, 0x72, 0x63, 0x2f, 0x69, 0x6e, 0x63, 0x6c, 0x75, 0x64, 0x65, 0x2f, 0x63
        /*0032*/ 	.byte	0x75, 0x74, 0x6c, 0x61, 0x73, 0x73, 0x2f, 0x67, 0x65, 0x6d, 0x6d, 0x2f, 0x63, 0x6f, 0x6c, 0x6c
        /*0042*/ 	.byte	0x65, 0x63, 0x74, 0x69, 0x76, 0x65, 0x2f, 0x73, 0x6d, 0x39, 0x30, 0x5f, 0x6d, 0x6d, 0x61, 0x5f
        /*0052*/ 	.byte	0x74, 0x6d, 0x61, 0x5f, 0x67, 0x6d, 0x6d, 0x61, 0x5f, 0x73, 0x73, 0x5f, 0x77, 0x61, 0x72, 0x70
        /*0062*/ 	.byte	0x73, 0x70, 0x65, 0x63, 0x69, 0x61, 0x6c, 0x69, 0x7a, 0x65, 0x64, 0x2e, 0x68, 0x70, 0x70, 0x00
	.type		__unnamed_1,@object
	.size		__unnamed_1,(.L_0 - __unnamed_1)
__unnamed_1:
        /*0072*/ 	.byte	0x76, 0x6f, 0x69, 0x64, 0x20, 0x63, 0x75, 0x74, 0x6c, 0x61, 0x73, 0x73, 0x3a, 0x3a, 0x67, 0x65
        /* <DEDUP_REMOVED lines=176> */
        /*0b82*/ 	.byte	0x69, 0x74, 0x79, 0x5d, 0x00
.L_0:


//--------------------- .nv.shared._ZN7cutlass13device_kernelINS_4gemm6kernel13GemmUniversalIN4cute5tupleIJiiiiEEENS1_10collective13CollectiveMmaINS1_34MainloopSm90TmaGmmaWarpSpecializedILi5ENS5_IJNS4_1CILi2EEESB_NSA_ILi1EEEEEENS1_35KernelTmaWarpSpecializedCooperativeEEENS5_IJNSA_ILi256EEENSA_ILi64EEENSA_ILi32EEEEEEfNS5_IJlSC_lEEEfSK_NS4_8TiledMMAINS4_8MMA_AtomIJNS4_4SM904GMMA29MMA_64x64x8_F32TF32TF32_SS_TNILNSO_7ScaleInE1ELSQ_1EEEEEENS4_6LayoutINS5_IJSB_SC_SC_EEENS5_IJSC_NSA_ILi0EEESV_EEEEENS5_IJNS4_10UnderscoreESY_SY_EEEEENS4_23SM90_TMA_LOAD_MULTICASTENS4_14ComposedLayoutINS4_7SwizzleILi3ELi4ELi3EEENS4_18smem_ptr_flag_bitsILi32EEENST_INS5_IJNSA_ILi8EEESI_EEENS5_IJSI_SC_EEEEEEEvNS4_8identityES11_S1B_vS1C_EENS_8epilogue10collective6detail29Sm90TmaWarpSpecializedAdapterINS1F_15DefaultEpilogueIfSK_SK_NS1E_6thread17LinearCombinationIfLi1EffLNS1J_9ScaleType4KindE0ELNS_15FloatRoundStyleE2EfEENS1_15EpilogueDefaultEEEEEvvEEEEvNT_6ParamsE --------------------------
	.section	.nv.shared._ZN7cutlass13device_kernelINS_4gemm6kernel13GemmUniversalIN4cute5tupleIJiiiiEEENS1_10collective13CollectiveMmaINS1_34MainloopSm90TmaGmmaWarpSpecializedILi5ENS5_IJNS4_1CILi2EEESB_NSA_ILi1EEEEEENS1_35KernelTmaWarpSpecializedCooperativeEEENS5_IJNSA_ILi256EEENSA_ILi64EEENSA_ILi32EEEEEEfNS5_IJlSC_lEEEfSK_NS4_8TiledMMAINS4_8MMA_AtomIJNS4_4SM904GMMA29MMA_64x64x8_F32TF32TF32_SS_TNILNSO_7ScaleInE1ELSQ_1EEEEEENS4_6LayoutINS5_IJSB_SC_SC_EEENS5_IJSC_NSA_ILi0EEESV_EEEEENS5_IJNS4_10UnderscoreESY_SY_EEEEENS4_23SM90_TMA_LOAD_MULTICASTENS4_14ComposedLayoutINS4_7SwizzleILi3ELi4ELi3EEENS4_18smem_ptr_flag_bitsILi32EEENST_INS5_IJNSA_ILi8EEESI_EEENS5_IJSI_SC_EEEEEEEvNS4_8identityES11_S1B_vS1C_EENS_8epilogue10collective6detail29Sm90TmaWarpSpecializedAdapterINS1F_15DefaultEpilogueIfSK_SK_NS1E_6thread17LinearCombinationIfLi1EffLNS1J_9ScaleType4KindE0ELNS_15FloatRoundStyleE2EfEENS1_15EpilogueDefaultEEEEEvvEEEEvNT_6ParamsE,"aw",@nobits
	.sectionflags	@""
	.align	16
	.zero		1024


//--------------------- .nv.shared.reserved.0     --------------------------
	.section	.nv.shared.reserved.0,"aw",@nobits
	.weak		__nv_reservedSMEM_offset_0_alias
	.size		__nv_reservedSMEM_offset_0_alias, 0, 0
	.other		__nv_reservedSMEM_offset_0_alias,@"STO_CUDA_RESERVED_SHARED STV_DEFAULT"
__nv_reservedSMEM_offset_0_alias:
	.zero		0


//--------------------- .nv.global                --------------------------
	.section	.nv.global,"aw",@nobits
.nv.global:
	.type		_ZN40_INTERNAL_118cd67e_4_k_cu_c472ea1c_294314cute1_E,@object
	.size		_ZN40_INTERNAL_118cd67e_4_k_cu_c472ea1c_294314cute1_E,(_ZN40_INTERNAL_118cd67e_4_k_cu_c472ea1c_294314cuda3std3__45__cpo6cbeginE - _ZN40_INTERNAL_118cd67e_4_k_cu_c472ea1c_294314cute1_E)
_ZN40_INTERNAL_118cd67e_4_k_cu_c472ea1c_294314cute1_E:
	.zero		1
	.type		_ZN40_INTERNAL_118cd67e_4_k_cu_c472ea1c_294314cuda3std3__45__cpo6cbeginE,@object
	.size		_ZN40_INTERNAL_118cd67e_4_k_cu_c472ea1c_294314cuda3std3__45__cpo6cbeginE,(_ZN40_INTERNAL_118cd67e_4_k_cu_c472ea1c_294314cuda3std3__48in_placeE - _ZN40_INTERNAL_118cd67e_4_k_cu_c472ea1c_294314cuda3std3__45__cpo6cbeginE)
_ZN40_INTERNAL_118cd67e_4_k_cu_c472ea1c_294314cuda3std3__45__cpo6cbeginE:
	.zero		1
	.type		_ZN40_INTERNAL_118cd67e_4_k_cu_c472ea1c_294314cuda3std3__48in_placeE,@object
	.size		_ZN40_INTERNAL_118cd67e_4_k_cu_c472ea1c_294314cuda3std3__48in_placeE,(_ZN40_INTERNAL_118cd67e_4_k_cu_c472ea1c_294314cuda3std6ranges3__45__cpo9iter_moveE - _ZN40_INTERNAL_118cd67e_4_k_cu_c472ea1c_294314cuda3std3__48in_placeE)
_ZN40_INTERNAL_118cd67e_4_k_cu_c472ea1c_294314cuda3std3__48in_placeE:
	.zero		1
	.type		_ZN40_INTERNAL_118cd67e_4_k_cu_c472ea1c_294314cuda3std6ranges3__45__cpo9iter_moveE,@object
	.size		_ZN40_INTERNAL_118cd67e_4_k_cu_c472ea1c_294314cuda3std6ranges3__45__cpo9iter_moveE,(_ZN40_INTERNAL_118cd67e_4_k_cu_c472ea1c_294314cuda3std3__45__cpo5beginE - _ZN40_INTERNAL_118cd67e_4_k_cu_c472ea1c_294314cuda3std6ranges3__45__cpo9iter_moveE)
_ZN40_INTERNAL_118cd67e_4_k_cu_c472ea1c_294314cuda3std6ranges3__45__cpo9iter_moveE:
	.zero		1
	.type		_ZN40_INTERNAL_118cd67e_4_k_cu_c472ea1c_294314cuda3std3__45__cpo5beginE,@object
	.size		_ZN40_INTERNAL_118cd67e_4_k_cu_c472ea1c_294314cuda3std3__45__cpo5beginE,(_ZN40_INTERNAL_118cd67e_4_k_cu_c472ea1c_294314cuda3std3__442_GLOBAL__N__118cd67e_4_k_cu_c472ea1c_294316ignoreE - _ZN40_INTERNAL_118cd67e_4_k_cu_c472ea1c_294314cuda3std3__45__cpo5beginE)
_ZN40_INTERNAL_118cd67e_4_k_cu_c472ea1c_294314cuda3std3__45__cpo5beginE:
	.zero		1
	.type		_ZN40_INTERNAL_118cd67e_4_k_cu_c472ea1c_294314cuda3std3__442_GLOBAL__N__118cd67e_4_k_cu_c472ea1c_294316ignoreE,@object
	.size		_ZN40_INTERNAL_118cd67e_4_k_cu_c472ea1c_294314cuda3std3__442_GLOBAL__N__118cd67e_4_k_cu_c472ea1c_294316ignoreE,(_ZN40_INTERNAL_118cd67e_4_k_cu_c472ea1c_294314cute7productE - _ZN40_INTERNAL_118cd67e_4_k_cu_c472ea1c_294314cuda3std3__442_GLOBAL__N__118cd67e_4_k_cu_c472ea1c_294316ignoreE)
_ZN40_INTERNAL_118cd67e_4_k_cu_c472ea1c_294314cuda3std3__442_GLOBAL__N__118cd67e_4_k_cu_c472ea1c_294316ignoreE:
	.zero		1
	.type		_ZN40_INTERNAL_118cd67e_4_k_cu_c472ea1c_294314cute7productE,@object
	.size		_ZN40_INTERNAL_118cd67e_4_k_cu_c472ea1c_294314cute7productE,(_ZN40_INTERNAL_118cd67e_4_k_cu_c472ea1c_294314cuda3std3__45__cpo3endE - _ZN40_INTERNAL_118cd67e_4_k_cu_c472ea1c_294314cute7productE)
_ZN40_INTERNAL_118cd67e_4_k_cu_c472ea1c_294314cute7productE:
	.zero		1
	.type		_ZN40_INTERNAL_118cd67e_4_k_cu_c472ea1c_294314cuda3std3__45__cpo3endE,@object
	.size		_ZN40_INTERNAL_118cd67e_4_k_cu_c472ea1c_294314cuda3std3__45__cpo3endE,(_ZN40_INTERNAL_118cd67e_4_k_cu_c472ea1c_294314cuda3std3__419piecewise_constructE - _ZN40_INTERNAL_118cd67e_4_k_cu_c472ea1c_294314cuda3std3__45__cpo3endE)
_ZN40_INTERNAL_118cd67e_4_k_cu_c472ea1c_294314cuda3std3__45__cpo3endE:
	.zero		1
	.type		_ZN40_INTERNAL_118cd67e_4_k_cu_c472ea1c_294314cuda3std3__419piecewise_constructE,@object
	.size		_ZN40_INTERNAL_118cd67e_4_k_cu_c472ea1c_294314cuda3std3__419piecewise_constructE,(_ZN40_INTERNAL_118cd67e_4_k_cu_c472ea1c_294314cuda3std3__45__cpo4cendE - _ZN40_INTERNAL_118cd67e_4_k_cu_c472ea1c_294314cuda3std3__419piecewise_constructE)
_ZN40_INTERNAL_118cd67e_4_k_cu_c472ea1c_294314cuda3std3__419piecewise_constructE:
	.zero		1
	.type		_ZN40_INTERNAL_118cd67e_4_k_cu_c472ea1c_294314cuda3std3__45__cpo4cendE,@object
	.size		_ZN40_INTERNAL_118cd67e_4_k_cu_c472ea1c_294314cuda3std3__45__cpo4cendE,(_ZN40_INTERNAL_118cd67e_4_k_cu_c472ea1c_294314cuda3std6ranges3__45__cpo4swapE - _ZN40_INTERNAL_118cd67e_4_k_cu_c472ea1c_294314cuda3std3__45__cpo4cendE)
_ZN40_INTERNAL_118cd67e_4_k_cu_c472ea1c_294314cuda3std3__45__cpo4cendE:
	.zero		1
	.type		_ZN40_INTERNAL_118cd67e_4_k_cu_c472ea1c_294314cuda3std6ranges3__45__cpo4swapE,@object
	.size		_ZN40_INTERNAL_118cd67e_4_k_cu_c472ea1c_294314cuda3std6ranges3__45__cpo4swapE,(.L_8 - _ZN40_INTERNAL_118cd67e_4_k_cu_c472ea1c_294314cuda3std6ranges3__45__cpo4swapE)
_ZN40_INTERNAL_118cd67e_4_k_cu_c472ea1c_294314cuda3std6ranges3__45__cpo4swapE:
	.zero		1
.L_8:


//--------------------- .nv.constant0._ZN7cutlass13device_kernelINS_4gemm6kernel13GemmUniversalIN4cute5tupleIJiiiiEEENS1_10collective13CollectiveMmaINS1_34MainloopSm90TmaGmmaWarpSpecializedILi5ENS5_IJNS4_1CILi2EEESB_NSA_ILi1EEEEEENS1_35KernelTmaWarpSpecializedCooperativeEEENS5_IJNSA_ILi256EEENSA_ILi64EEENSA_ILi32EEEEEEfNS5_IJlSC_lEEEfSK_NS4_8TiledMMAINS4_8MMA_AtomIJNS4_4SM904GMMA29MMA_64x64x8_F32TF32TF32_SS_TNILNSO_7ScaleInE1ELSQ_1EEEEEENS4_6LayoutINS5_IJSB_SC_SC_EEENS5_IJSC_NSA_ILi0EEESV_EEEEENS5_IJNS4_10UnderscoreESY_SY_EEEEENS4_23SM90_TMA_LOAD_MULTICASTENS4_14ComposedLayoutINS4_7SwizzleILi3ELi4ELi3EEENS4_18smem_ptr_flag_bitsILi32EEENST_INS5_IJNSA_ILi8EEESI_EEENS5_IJSI_SC_EEEEEEEvNS4_8identityES11_S1B_vS1C_EENS_8epilogue10collective6detail29Sm90TmaWarpSpecializedAdapterINS1F_15DefaultEpilogueIfSK_SK_NS1E_6thread17LinearCombinationIfLi1EffLNS1J_9ScaleType4KindE0ELNS_15FloatRoundStyleE2EfEENS1_15EpilogueDefaultEEEEEvvEEEEvNT_6ParamsE --------------------------
	.section	.nv.constant0._ZN7cutlass13device_kernelINS_4gemm6kernel13GemmUniversalIN4cute5tupleIJiiiiEEENS1_10collective13CollectiveMmaINS1_34MainloopSm90TmaGmmaWarpSpecializedILi5ENS5_IJNS4_1CILi2EEESB_NSA_ILi1EEEEEENS1_35KernelTmaWarpSpecializedCooperativeEEENS5_IJNSA_ILi256EEENSA_ILi64EEENSA_ILi32EEEEEEfNS5_IJlSC_lEEEfSK_NS4_8TiledMMAINS4_8MMA_AtomIJNS4_4SM904GMMA29MMA_64x64x8_F32TF32TF32_SS_TNILNSO_7ScaleInE1ELSQ_1EEEEEENS4_6LayoutINS5_IJSB_SC_SC_EEENS5_IJSC_NSA_ILi0EEESV_EEEEENS5_IJNS4_10UnderscoreESY_SY_EEEEENS4_23SM90_TMA_LOAD_MULTICASTENS4_14ComposedLayoutINS4_7SwizzleILi3ELi4ELi3EEENS4_18smem_ptr_flag_bitsILi32EEENST_INS5_IJNSA_ILi8EEESI_EEENS5_IJSI_SC_EEEEEEEvNS4_8identityES11_S1B_vS1C_EENS_8epilogue10collective6detail29Sm90TmaWarpSpecializedAdapterINS1F_15DefaultEpilogueIfSK_SK_NS1E_6thread17LinearCombinationIfLi1EffLNS1J_9ScaleType4KindE0ELNS_15FloatRoundStyleE2EfEENS1_15EpilogueDefaultEEEEEvvEEEEvNT_6ParamsE,"a",@progbits
	.sectionflags	@""
	.align	4
.nv.constant0._ZN7cutlass13device_kernelINS_4gemm6kernel13GemmUniversalIN4cute5tupleIJiiiiEEENS1_10collective13CollectiveMmaINS1_34MainloopSm90TmaGmmaWarpSpecializedILi5ENS5_IJNS4_1CILi2EEESB_NSA_ILi1EEEEEENS1_35KernelTmaWarpSpecializedCooperativeEEENS5_IJNSA_ILi256EEENSA_ILi64EEENSA_ILi32EEEEEEfNS5_IJlSC_lEEEfSK_NS4_8TiledMMAINS4_8MMA_AtomIJNS4_4SM904GMMA29MMA_64x64x8_F32TF32TF32_SS_TNILNSO_7ScaleInE1ELSQ_1EEEEEENS4_6LayoutINS5_IJSB_SC_SC_EEENS5_IJSC_NSA_ILi0EEESV_EEEEENS5_IJNS4_10UnderscoreESY_SY_EEEEENS4_23SM90_TMA_LOAD_MULTICASTENS4_14ComposedLayoutINS4_7SwizzleILi3ELi4ELi3EEENS4_18smem_ptr_flag_bitsILi32EEENST_INS5_IJNSA_ILi8EEESI_EEENS5_IJSI_SC_EEEEEEEvNS4_8identityES11_S1B_vS1C_EENS_8epilogue10collective6detail29Sm90TmaWarpSpecializedAdapterINS1F_15DefaultEpilogueIfSK_SK_NS1E_6thread17LinearCombinationIfLi1EffLNS1J_9ScaleType4KindE0ELNS_15FloatRoundStyleE2EfEENS1_15EpilogueDefaultEEEEEvvEEEEvNT_6ParamsE:
	.zero		1664


//--------------------- SYMBOLS --------------------------

	.type		.nv.reservedSmem.offset0,@object
	.size		.nv.reservedSmem.offset0,0x4
	.type		__assertfail,@function
